	.target	sm_90a

	.elftype	@"ET_EXEC"


//--------------------- .note.nv.tkinfo           --------------------------
	.section	.note.nv.tkinfo,"",@"SHT_NOTE"
	.sectionflags	@"SHF_NOTE_NV_TKINFO"
	.tkinfo
        /*0018*/ 	.word	0x00000002
        /*0030*/ 	.string	""
        /*0030*/ 	.string	"ptxas"
        /*0030*/ 	.string	"Cuda compilation tools, release 13.0, V13.0.88"
        /*0030*/ 	.string	"Build cuda_13.0.r13.0/compiler.36424714_0"
        /*0030*/ 	.string	"-arch sm_90a -m 64 "



//--------------------- .note.nv.cuinfo           --------------------------
	.section	.note.nv.cuinfo,"",@"SHT_NOTE"
	.sectionflags	@"SHF_NOTE_NV_CUINFO"
        /*0018*/ 	.short	0x0002
        /*001a*/ 	.short	0x005a
        /*001c*/ 	.short	0x0082
	.zero		2


//--------------------- .nv.info                  --------------------------
	.section	.nv.info,"",@"SHT_CUDA_INFO"
	.align	4


	//----- nvinfo : EIATTR_REGCOUNT
	.align		4
        /*0000*/ 	.byte	0x04, 0x2f
        /*0002*/ 	.short	(.L_15 - .L_14)
	.align		4
.L_14:
        /*0004*/ 	.word	index@(_ZN7cutlass13device_kernelINS_4gemm6kernel13GemmUniversalIN4cute5tupleIJiiiiEEENS1_10collective13CollectiveMmaINS1_34MainloopSm90TmaGmmaWarpSpecializedILi16ENS5_IJNS4_1CILi1EEESB_SB_EEENS1_35KernelTmaWarpSpecializedCooperativeEEENS5_IJNSA_ILi256EEENSA_ILi192EEENSA_ILi32EEEEEEaNS5_IJlSB_lEEEaSJ_NS4_8TiledMMAINS4_8MMA_AtomIJNS4_4SM904GMMA27MMA_64x192x32_S32S8S8_SS_TNEEEENS4_6LayoutINS5_IJNSA_ILi2EEESB_SB_EEENS5_IJSB_NSA_ILi0EEEST_EEEEENS5_IJNS4_10UnderscoreESW_SW_EEEEENS4_13SM90_TMA_LOADENS4_14ComposedLayoutINS4_7SwizzleILi1ELi4ELi3EEENS4_18smem_ptr_flag_bitsILi8EEENSQ_INS5_IJNSA_ILi8EEESH_EEENS5_IJSH_SB_EEEEEEEvNS4_8identityESZ_S19_vS1A_EENS_8epilogue10collective6detail29Sm90TmaWarpSpecializedAdapterINS1D_15DefaultEpilogueIaSJ_SJ_NS1C_6thread17LinearCombinationIaLi1EiiLNS1H_9ScaleType4KindE0ELNS_15FloatRoundStyleE2EaEENS1_15EpilogueDefaultEEEEEvvEEEEvNT_6ParamsE)
        /*0008*/ 	.word	0x000000a8


	//----- nvinfo : EIATTR_FRAME_SIZE
	.align		4
.L_15:
        /*000c*/ 	.byte	0x04, 0x11
        /*000e*/ 	.short	(.L_17 - .L_16)
	.align		4
.L_16:
        /*0010*/ 	.word	index@(_ZN7cutlass13device_kernelINS_4gemm6kernel13GemmUniversalIN4cute5tupleIJiiiiEEENS1_10collective13CollectiveMmaINS1_34MainloopSm90TmaGmmaWarpSpecializedILi16ENS5_IJNS4_1CILi1EEESB_SB_EEENS1_35KernelTmaWarpSpecializedCooperativeEEENS5_IJNSA_ILi256EEENSA_ILi192EEENSA_ILi32EEEEEEaNS5_IJlSB_lEEEaSJ_NS4_8TiledMMAINS4_8MMA_AtomIJNS4_4SM904GMMA27MMA_64x192x32_S32S8S8_SS_TNEEEENS4_6LayoutINS5_IJNSA_ILi2EEESB_SB_EEENS5_IJSB_NSA_ILi0EEEST_EEEEENS5_IJNS4_10UnderscoreESW_SW_EEEEENS4_13SM90_TMA_LOADENS4_14ComposedLayoutINS4_7SwizzleILi1ELi4ELi3EEENS4_18smem_ptr_flag_bitsILi8EEENSQ_INS5_IJNSA_ILi8EEESH_EEENS5_IJSH_SB_EEEEEEEvNS4_8identityESZ_S19_vS1A_EENS_8epilogue10collective6detail29Sm90TmaWarpSpecializedAdapterINS1D_15DefaultEpilogueIaSJ_SJ_NS1C_6thread17LinearCombinationIaLi1EiiLNS1H_9ScaleType4KindE0ELNS_15FloatRoundStyleE2EaEENS1_15EpilogueDefaultEEEEEvvEEEEvNT_6ParamsE)
        /*0014*/ 	.word	0x00000000


	//----- nvinfo : EIATTR_MIN_STACK_SIZE
	.align		4
.L_17:
        /*0018*/ 	.byte	0x04, 0x12
        /*001a*/ 	.short	(.L_19 - .L_18)
	.align		4
.L_18:
        /*001c*/ 	.word	index@(_ZN7cutlass13device_kernelINS_4gemm6kernel13GemmUniversalIN4cute5tupleIJiiiiEEENS1_10collective13CollectiveMmaINS1_34MainloopSm90TmaGmmaWarpSpecializedILi16ENS5_IJNS4_1CILi1EEESB_SB_EEENS1_35KernelTmaWarpSpecializedCooperativeEEENS5_IJNSA_ILi256EEENSA_ILi192EEENSA_ILi32EEEEEEaNS5_IJlSB_lEEEaSJ_NS4_8TiledMMAINS4_8MMA_AtomIJNS4_4SM904GMMA27MMA_64x192x32_S32S8S8_SS_TNEEEENS4_6LayoutINS5_IJNSA_ILi2EEESB_SB_EEENS5_IJSB_NSA_ILi0EEEST_EEEEENS5_IJNS4_10UnderscoreESW_SW_EEEEENS4_13SM90_TMA_LOADENS4_14ComposedLayoutINS4_7SwizzleILi1ELi4ELi3EEENS4_18smem_ptr_flag_bitsILi8EEENSQ_INS5_IJNSA_ILi8EEESH_EEENS5_IJSH_SB_EEEEEEEvNS4_8identityESZ_S19_vS1A_EENS_8epilogue10collective6detail29Sm90TmaWarpSpecializedAdapterINS1D_15DefaultEpilogueIaSJ_SJ_NS1C_6thread17LinearCombinationIaLi1EiiLNS1H_9ScaleType4KindE0ELNS_15FloatRoundStyleE2EaEENS1_15EpilogueDefaultEEEEEvvEEEEvNT_6ParamsE)
        /*0020*/ 	.word	0x00000000
.L_19:


//--------------------- .nv.compat                --------------------------
	.section	.nv.compat,"",@"SHT_CUDA_COMPAT_INFO"
	.align	4
        /*0000*/ 	.byte	0x02, 0x09, 0x01, 0x00, 0x02, 0x02, 0x04, 0x00, 0x02, 0x05, 0x05, 0x00, 0x03, 0x07, 0x01, 0x01
        /*0010*/ 	.byte	0x02, 0x03, 0x01, 0x00, 0x02, 0x06, 0x01, 0x00, 0x04, 0x0b, 0x08, 0x00, 0x00, 0x00, 0x00, 0x00
        /*0020*/ 	.byte	0x00, 0x00, 0x00, 0x00


//--------------------- .nv.info._ZN7cutlass13device_kernelINS_4gemm6kernel13GemmUniversalIN4cute5tupleIJiiiiEEENS1_10collective13CollectiveMmaINS1_34MainloopSm90TmaGmmaWarpSpecializedILi16ENS5_IJNS4_1CILi1EEESB_SB_EEENS1_35KernelTmaWarpSpecializedCooperativeEEENS5_IJNSA_ILi256EEENSA_ILi192EEENSA_ILi32EEEEEEaNS5_IJlSB_lEEEaSJ_NS4_8TiledMMAINS4_8MMA_AtomIJNS4_4SM904GMMA27MMA_64x192x32_S32S8S8_SS_TNEEEENS4_6LayoutINS5_IJNSA_ILi2EEESB_SB_EEENS5_IJSB_NSA_ILi0EEEST_EEEEENS5_IJNS4_10UnderscoreESW_SW_EEEEENS4_13SM90_TMA_LOADENS4_14ComposedLayoutINS4_7SwizzleILi1ELi4ELi3EEENS4_18smem_ptr_flag_bitsILi8EEENSQ_INS5_IJNSA_ILi8EEESH_EEENS5_IJSH_SB_EEEEEEEvNS4_8identityESZ_S19_vS1A_EENS_8epilogue10collective6detail29Sm90TmaWarpSpecializedAdapterINS1D_15DefaultEpilogueIaSJ_SJ_NS1C_6thread17LinearCombinationIaLi1EiiLNS1H_9ScaleType4KindE0ELNS_15FloatRoundStyleE2EaEENS1_15EpilogueDefaultEEEEEvvEEEEvNT_6ParamsE --------------------------
	.section	.nv.info._ZN7cutlass13device_kernelINS_4gemm6kernel13GemmUniversalIN4cute5tupleIJiiiiEEENS1_10collective13CollectiveMmaINS1_34MainloopSm90TmaGmmaWarpSpecializedILi16ENS5_IJNS4_1CILi1EEESB_SB_EEENS1_35KernelTmaWarpSpecializedCooperativeEEENS5_IJNSA_ILi256EEENSA_ILi192EEENSA_ILi32EEEEEEaNS5_IJlSB_lEEEaSJ_NS4_8TiledMMAINS4_8MMA_AtomIJNS4_4SM904GMMA27MMA_64x192x32_S32S8S8_SS_TNEEEENS4_6LayoutINS5_IJNSA_ILi2EEESB_SB_EEENS5_IJSB_NSA_ILi0EEEST_EEEEENS5_IJNS4_10UnderscoreESW_SW_EEEEENS4_13SM90_TMA_LOADENS4_14ComposedLayoutINS4_7SwizzleILi1ELi4ELi3EEENS4_18smem_ptr_flag_bitsILi8EEENSQ_INS5_IJNSA_ILi8EEESH_EEENS5_IJSH_SB_EEEEEEEvNS4_8identityESZ_S19_vS1A_EENS_8epilogue10collective6detail29Sm90TmaWarpSpecializedAdapterINS1D_15DefaultEpilogueIaSJ_SJ_NS1C_6thread17LinearCombinationIaLi1EiiLNS1H_9ScaleType4KindE0ELNS_15FloatRoundStyleE2EaEENS1_15EpilogueDefaultEEEEEvvEEEEvNT_6ParamsE,"",@"SHT_CUDA_INFO"
	.sectionflags	@""
	.align	4


	//----- nvinfo : EIATTR_CUDA_API_VERSION
	.align		4
        /*0000*/ 	.byte	0x04, 0x37
        /*0002*/ 	.short	(.L_21 - .L_20)
.L_20:
        /*0004*/ 	.word	0x00000082


	//----- nvinfo : EIATTR_KPARAM_INFO
	.align		4
.L_21:
        /*0008*/ 	.byte	0x04, 0x17
        /*000a*/ 	.short	(.L_23 - .L_22)
.L_22:
        /*000c*/ 	.word	0x00000000
        /*0010*/ 	.short	0x0000
        /*0012*/ 	.short	0x0070
        /*0014*/ 	.byte	0x00, 0xf0, 0x01, 0x10


	//----- nvinfo : EIATTR_SPARSE_MMA_MASK
	.align		4
.L_23:
        /*0018*/ 	.byte	0x03, 0x50
        /*001a*/ 	.short	0x0000


	//----- nvinfo : EIATTR_MAXREG_COUNT
	.align		4
        /*001c*/ 	.byte	0x03, 0x1b
        /*001e*/ 	.short	0x00a8


	//----- nvinfo : EIATTR_NUM_BARRIERS
	.align		4
        /*0020*/ 	.byte	0x02, 0x4c
        /*0022*/ 	.byte	0x01
	.zero		1


	//----- nvinfo : EIATTR_EXTERNS
	.align		4
        /*0024*/ 	.byte	0x04, 0x0f
        /*0026*/ 	.short	(.L_25 - .L_24)


	//   ....[0]....
	.align		4
.L_24:
        /*0028*/ 	.word	index@(__assertfail)


	//----- nvinfo : EIATTR_MERCURY_ISA_VERSION
	.align		4
.L_25:
        /*002c*/ 	.byte	0x03, 0x5f
        /*002e*/ 	.short	0x0101


	//----- nvinfo : EIATTR_INT_WARP_WIDE_INSTR_OFFSETS
	.align		4
        /*0030*/ 	.byte	0x04, 0x31
        /*0032*/ 	.short	(.L_27 - .L_26)


	//   ....[0]....
.L_26:
        /*0034*/ 	.word	0x000006a0


	//   ....[1]....
        /*0038*/ 	.word	0x000006b0


	//   ....[2]....
        /*003c*/ 	.word	0x00000740


	//----- nvinfo : EIATTR_COOP_GROUP_MASK_REGIDS
	.align		4
.L_27:
        /*0040*/ 	.byte	0x04, 0x29
        /*0042*/ 	.short	(.L_29 - .L_28)


	//   ....[0]....
.L_28:
        /*0044*/ 	.word	0xffffffff


	//   ....[1]....
        /*0048*/ 	.word	0xffffffff


	//   ....[2]....
        /*004c*/ 	.word	0xffffffff


	//   ....[3]....
        /*0050*/ 	.word	0xffffffff


	//   ....[4]....
        /*0054*/ 	.word	0xffffffff


	//----- nvinfo : EIATTR_COOP_GROUP_INSTR_OFFSETS
	.align		4
.L_29:
        /*0058*/ 	.byte	0x04, 0x28
        /*005a*/ 	.short	(.L_31 - .L_30)


	//   ....[0]....
.L_30:
        /*005c*/ 	.word	0x00000060


	//   ....[1]....
        /*0060*/ 	.word	0x00000070


	//   ....[2]....
        /*0064*/ 	.word	0x00000190


	//   ....[3]....
        /*0068*/ 	.word	0x00000550


	//   ....[4]....
        /*006c*/ 	.word	0x000012c0


	//----- nvinfo : EIATTR_REG_RECONFIG
	.align		4
.L_31:
        /*0070*/ 	.byte	0x01, 0x54
	.zero		2


	//----- nvinfo : EIATTR_SYSCALL_OFFSETS
	.align		4
        /*0074*/ 	.byte	0x04, 0x46
        /*0076*/ 	.short	(.L_33 - .L_32)


	//   ....[0]....
.L_32:
        /*0078*/ 	.word	0x00001490


	//----- nvinfo : EIATTR_MBARRIER_INSTR_OFFSETS
	.align		4
.L_33:
        /*007c*/ 	.byte	0x04, 0x39
        /*007e*/ 	.short	(.L_35 - .L_34)


	//   ....[0]....
.L_34:
        /*0080*/ 	.word	0x00000330
        /*0084*/ 	.word	0x000000ff
        /*0088*/ 	.word	0x00000000
        /*008c*/ 	.short	0x0100
        /*008e*/ 	.byte	0x08
	.zero		1


	//   ....[1]....
        /*0090*/ 	.word	0x00000340
        /*0094*/ 	.word	0x000000ff
        /*0098*/ 	.word	0x00000080
        /*009c*/ 	.short	0x0100
        /*009e*/ 	.byte	0x08
	.zero		1


	//   ....[2]....
        /*00a0*/ 	.word	0x00000350
        /*00a4*/ 	.word	0x000000ff
        /*00a8*/ 	.word	0x00000008
        /*00ac*/ 	.short	0x0100
        /*00ae*/ 	.byte	0x08
	.zero		1


	//   ....[3]....
        /*00b0*/ 	.word	0x00000360
        /*00b4*/ 	.word	0x000000ff
        /*00b8*/ 	.word	0x00000088
        /*00bc*/ 	.short	0x0100
        /*00be*/ 	.byte	0x08
	.zero		1


	//   ....[4]....
        /*00c0*/ 	.word	0x00000370
        /*00c4*/ 	.word	0x000000ff
        /*00c8*/ 	.word	0x00000010
        /*00cc*/ 	.short	0x0100
        /*00ce*/ 	.byte	0x08
	.zero		1


	//   ....[5]....
        /*00d0*/ 	.word	0x00000380
        /*00d4*/ 	.word	0x000000ff
        /*00d8*/ 	.word	0x00000090
        /*00dc*/ 	.short	0x0100
        /*00de*/ 	.byte	0x08
	.zero		1


	//   ....[6]....
        /*00e0*/ 	.word	0x00000390
        /*00e4*/ 	.word	0x000000ff
        /*00e8*/ 	.word	0x00000018
        /*00ec*/ 	.short	0x0100
        /*00ee*/ 	.byte	0x08
	.zero		1


	//   ....[7]....
        /*00f0*/ 	.word	0x000003a0
        /*00f4*/ 	.word	0x000000ff
        /*00f8*/ 	.word	0x00000098
        /*00fc*/ 	.short	0x0100
        /*00fe*/ 	.byte	0x08
	.zero		1


	//   ....[8]....
        /*0100*/ 	.word	0x000003b0
        /*0104*/ 	.word	0x000000ff
        /*0108*/ 	.word	0x00000020
        /*010c*/ 	.short	0x0100
        /*010e*/ 	.byte	0x08
	.zero		1


	//   ....[9]....
        /*0110*/ 	.word	0x000003c0
        /*0114*/ 	.word	0x000000ff
        /*0118*/ 	.word	0x000000a0
        /*011c*/ 	.short	0x0100
        /*011e*/ 	.byte	0x08
	.zero		1


	//   ....[10]....
        /*0120*/ 	.word	0x000003d0
        /*0124*/ 	.word	0x000000ff
        /*0128*/ 	.word	0x00000028
        /*012c*/ 	.short	0x0100
        /*012e*/ 	.byte	0x08
	.zero		1


	//   ....[11]....
        /*0130*/ 	.word	0x000003e0
        /*0134*/ 	.word	0x000000ff
        /*0138*/ 	.word	0x000000a8
        /*013c*/ 	.short	0x0100
        /*013e*/ 	.byte	0x08
	.zero		1


	//   ....[12]....
        /*0140*/ 	.word	0x000003f0
        /*0144*/ 	.word	0x000000ff
        /*0148*/ 	.word	0x00000030
        /*014c*/ 	.short	0x0100
        /*014e*/ 	.byte	0x08
	.zero		1


	//   ....[13]....
        /*0150*/ 	.word	0x00000400
        /*0154*/ 	.word	0x000000ff
        /*0158*/ 	.word	0x000000b0
        /*015c*/ 	.short	0x0100
        /*015e*/ 	.byte	0x08
	.zero		1


	//   ....[14]....
        /*0160*/ 	.word	0x00000410
        /*0164*/ 	.word	0x000000ff
        /*0168*/ 	.word	0x00000038
        /*016c*/ 	.short	0x0100
        /*016e*/ 	.byte	0x08
	.zero		1


	//   ....[15]....
        /*0170*/ 	.word	0x00000420
        /*0174*/ 	.word	0x000000ff
        /*0178*/ 	.word	0x000000b8
        /*017c*/ 	.short	0x0100
        /*017e*/ 	.byte	0x08
	.zero		1


	//   ....[16]....
        /*0180*/ 	.word	0x00000430
        /*0184*/ 	.word	0x000000ff
        /*0188*/ 	.word	0x00000040
        /*018c*/ 	.short	0x0100
        /*018e*/ 	.byte	0x08
	.zero		1


	//   ....[17]....
        /*0190*/ 	.word	0x00000440
        /*0194*/ 	.word	0x000000ff
        /*0198*/ 	.word	0x000000c0
        /*019c*/ 	.short	0x0100
        /*019e*/ 	.byte	0x08
	.zero		1


	//   ....[18]....
        /*01a0*/ 	.word	0x00000450
        /*01a4*/ 	.word	0x000000ff
        /*01a8*/ 	.word	0x00000048
        /*01ac*/ 	.short	0x0100
        /*01ae*/ 	.byte	0x08
	.zero		1


	//   ....[19]....
        /*01b0*/ 	.word	0x00000460
        /*01b4*/ 	.word	0x000000ff
        /*01b8*/ 	.word	0x000000c8
        /*01bc*/ 	.short	0x0100
        /*01be*/ 	.byte	0x08
	.zero		1


	//   ....[20]....
        /*01c0*/ 	.word	0x00000470
        /*01c4*/ 	.word	0x000000ff
        /*01c8*/ 	.word	0x00000050
        /*01cc*/ 	.short	0x0100
        /*01ce*/ 	.byte	0x08
	.zero		1


	//   ....[21]....
        /*01d0*/ 	.word	0x00000480
        /*01d4*/ 	.word	0x000000ff
        /*01d8*/ 	.word	0x000000d0
        /*01dc*/ 	.short	0x0100
        /*01de*/ 	.byte	0x08
	.zero		1


	//   ....[22]....
        /*01e0*/ 	.word	0x00000490
        /*01e4*/ 	.word	0x000000ff
        /*01e8*/ 	.word	0x00000058
        /*01ec*/ 	.short	0x0100
        /*01ee*/ 	.byte	0x08
	.zero		1


	//   ....[23]....
        /*01f0*/ 	.word	0x000004a0
        /*01f4*/ 	.word	0x000000ff
        /*01f8*/ 	.word	0x000000d8
        /*01fc*/ 	.short	0x0100
        /*01fe*/ 	.byte	0x08
	.zero		1


	//   ....[24]....
        /*0200*/ 	.word	0x000004b0
        /*0204*/ 	.word	0x000000ff
        /*0208*/ 	.word	0x00000060
        /*020c*/ 	.short	0x0100
        /*020e*/ 	.byte	0x08
	.zero		1


	//   ....[25]....
        /*0210*/ 	.word	0x000004c0
        /*0214*/ 	.word	0x000000ff
        /*0218*/ 	.word	0x000000e0
        /*021c*/ 	.short	0x0100
        /*021e*/ 	.byte	0x08
	.zero		1


	//   ....[26]....
        /*0220*/ 	.word	0x000004d0
        /*0224*/ 	.word	0x000000ff
        /*0228*/ 	.word	0x00000068
        /*022c*/ 	.short	0x0100
        /*022e*/ 	.byte	0x08
	.zero		1


	//   ....[27]....
        /*0230*/ 	.word	0x000004e0
        /*0234*/ 	.word	0x000000ff
        /*0238*/ 	.word	0x000000e8
        /*023c*/ 	.short	0x0100
        /*023e*/ 	.byte	0x08
	.zero		1


	//   ....[28]....
        /*0240*/ 	.word	0x000004f0
        /*0244*/ 	.word	0x000000ff
        /*0248*/ 	.word	0x00000070
        /*024c*/ 	.short	0x0100
        /*024e*/ 	.byte	0x08
	.zero		1


	//   ....[29]....
        /*0250*/ 	.word	0x00000500
        /*0254*/ 	.word	0x000000ff
        /*0258*/ 	.word	0x000000f0
        /*025c*/ 	.short	0x0100
        /*025e*/ 	.byte	0x08
	.zero		1


	//   ....[30]....
        /*0260*/ 	.word	0x00000510
        /*0264*/ 	.word	0x000000ff
        /*0268*/ 	.word	0x00000078
        /*026c*/ 	.short	0x0100
        /*026e*/ 	.byte	0x08
	.zero		1


	//   ....[31]....
        /*0270*/ 	.word	0x00000520
        /*0274*/ 	.word	0x000000ff
        /*0278*/ 	.word	0x000000f8
        /*027c*/ 	.short	0x0100
        /*027e*/ 	.byte	0x08
	.zero		1


	//   ....[32]....
        /*0280*/ 	.word	0x000007c0
        /*0284*/ 	.word	0x000000ff
        /*0288*/ 	.word	0x00000110
        /*028c*/ 	.short	0x0100
        /*028e*/ 	.byte	0x10
	.zero		1


	//   ....[33]....
        /*0290*/ 	.word	0x00000830
        /*0294*/ 	.word	0x000000ff
        /*0298*/ 	.word	0x00000118
        /*029c*/ 	.short	0x0100
        /*029e*/ 	.byte	0x10
	.zero		1


	//   ....[34]....
        /*02a0*/ 	.word	0x00001570
        /*02a4*/ 	.word	0x00000003
        /*02a8*/ 	.word	0x00000000
        /*02ac*/ 	.short	0x010a
        /*02ae*/ 	.byte	0x3f
	.zero		1


	//   ....[35]....
        /*02b0*/ 	.word	0x000015b0
        /*02b4*/ 	.word	0x00000003
        /*02b8*/ 	.word	0x00000000
        /*02bc*/ 	.short	0x010a
        /*02be*/ 	.byte	0x3f
	.zero		1


	//   ....[36]....
        /*02c0*/ 	.word	0x00001850
        /*02c4*/ 	.word	0x00000004
        /*02c8*/ 	.word	0x00000000
        /*02cc*/ 	.short	0x010a
        /*02ce*/ 	.byte	0x3f
	.zero		1


	//   ....[37]....
        /*02d0*/ 	.word	0x00001890
        /*02d4*/ 	.word	0x00000004
        /*02d8*/ 	.word	0x00000000
        /*02dc*/ 	.short	0x010a
        /*02de*/ 	.byte	0x3f
	.zero		1


	//   ....[38]....
        /*02e0*/ 	.word	0x000019f0
        /*02e4*/ 	.word	0x000000ff
        /*02e8*/ 	.word	0x00000000
        /*02ec*/ 	.short	0x0101
        /*02ee*/ 	.byte	0x04
	.zero		1


	//   ....[39]....
        /*02f0*/ 	.word	0x00001bc0
        /*02f4*/ 	.word	0x00000000
        /*02f8*/ 	.word	0x00000000
        /*02fc*/ 	.short	0x0101
        /*02fe*/ 	.byte	0x3f
	.zero		1


	//   ....[40]....
        /*0300*/ 	.word	0x0000c450
        /*0304*/ 	.word	0x0000000d
        /*0308*/ 	.word	0x00000080
        /*030c*/ 	.short	0x010a
        /*030e*/ 	.byte	0x3f
	.zero		1


	//   ....[41]....
        /*0310*/ 	.word	0x0000c830
        /*0314*/ 	.word	0x00000003
        /*0318*/ 	.word	0x00000118
        /*031c*/ 	.short	0x0101
        /*031e*/ 	.byte	0x3f
	.zero		1


	//   ....[42]....
        /*0320*/ 	.word	0x0000cf80
        /*0324*/ 	.word	0x00000007
        /*0328*/ 	.word	0x00000000
        /*032c*/ 	.short	0x010a
        /*032e*/ 	.byte	0x3f
	.zero		1


	//   ....[43]....
        /*0330*/ 	.word	0x0000d000
        /*0334*/ 	.word	0x00000009
        /*0338*/ 	.word	0x00000000
        /*033c*/ 	.short	0x010a
        /*033e*/ 	.byte	0x3f
	.zero		1


	//   ....[44]....
        /*0340*/ 	.word	0x0000d090
        /*0344*/ 	.word	0x00000006
        /*0348*/ 	.word	0x00000000
        /*034c*/ 	.short	0x010a
        /*034e*/ 	.byte	0x3f
	.zero		1


	//   ....[45]....
        /*0350*/ 	.word	0x0000d120
        /*0354*/ 	.word	0x00000009
        /*0358*/ 	.word	0x00000000
        /*035c*/ 	.short	0x010a
        /*035e*/ 	.byte	0x3f
	.zero		1


	//   ....[46]....
        /*0360*/ 	.word	0x0000d1b0
        /*0364*/ 	.word	0x00000006
        /*0368*/ 	.word	0x00000000
        /*036c*/ 	.short	0x010a
        /*036e*/ 	.byte	0x3f
	.zero		1


	//   ....[47]....
        /*0370*/ 	.word	0x0000d240
        /*0374*/ 	.word	0x00000009
        /*0378*/ 	.word	0x00000000
        /*037c*/ 	.short	0x010a
        /*037e*/ 	.byte	0x3f
	.zero		1


	//   ....[48]....
        /*0380*/ 	.word	0x0000d2d0
        /*0384*/ 	.word	0x00000006
        /*0388*/ 	.word	0x00000000
        /*038c*/ 	.short	0x010a
        /*038e*/ 	.byte	0x3f
	.zero		1


	//   ....[49]....
        /*0390*/ 	.word	0x0000d360
        /*0394*/ 	.word	0x00000009
        /*0398*/ 	.word	0x00000000
        /*039c*/ 	.short	0x010a
        /*039e*/ 	.byte	0x3f
	.zero		1


	//   ....[50]....
        /*03a0*/ 	.word	0x0000d3f0
        /*03a4*/ 	.word	0x00000006
        /*03a8*/ 	.word	0x00000000
        /*03ac*/ 	.short	0x010a
        /*03ae*/ 	.byte	0x3f
	.zero		1


	//   ....[51]....
        /*03b0*/ 	.word	0x0000d480
        /*03b4*/ 	.word	0x00000009
        /*03b8*/ 	.word	0x00000000
        /*03bc*/ 	.short	0x010a
        /*03be*/ 	.byte	0x3f
	.zero		1


	//   ....[52]....
        /*03c0*/ 	.word	0x0000d510
        /*03c4*/ 	.word	0x00000006
        /*03c8*/ 	.word	0x00000000
        /*03cc*/ 	.short	0x010a
        /*03ce*/ 	.byte	0x3f
	.zero		1


	//   ....[53]....
        /*03d0*/ 	.word	0x0000d5a0
        /*03d4*/ 	.word	0x00000009
        /*03d8*/ 	.word	0x00000000
        /*03dc*/ 	.short	0x010a
        /*03de*/ 	.byte	0x3f
	.zero		1


	//   ....[54]....
        /*03e0*/ 	.word	0x0000d630
        /*03e4*/ 	.word	0x00000006
        /*03e8*/ 	.word	0x00000000
        /*03ec*/ 	.short	0x010a
        /*03ee*/ 	.byte	0x3f
	.zero		1


	//   ....[55]....
        /*03f0*/ 	.word	0x0000d6c0
        /*03f4*/ 	.word	0x00000009
        /*03f8*/ 	.word	0x00000000
        /*03fc*/ 	.short	0x010a
        /*03fe*/ 	.byte	0x3f
	.zero		1


	//   ....[56]....
        /*0400*/ 	.word	0x0000d750
        /*0404*/ 	.word	0x00000006
        /*0408*/ 	.word	0x00000000
        /*040c*/ 	.short	0x010a
        /*040e*/ 	.byte	0x3f
	.zero		1


	//   ....[57]....
        /*0410*/ 	.word	0x0000d7e0
        /*0414*/ 	.word	0x00000003
        /*0418*/ 	.word	0x00000000
        /*041c*/ 	.short	0x010a
        /*041e*/ 	.byte	0x3f
	.zero		1


	//   ....[58]....
        /*0420*/ 	.word	0x0000d840
        /*0424*/ 	.word	0x00000003
        /*0428*/ 	.word	0x00000000
        /*042c*/ 	.short	0x010a
        /*042e*/ 	.byte	0x3f
	.zero		1


	//   ....[59]....
        /*0430*/ 	.word	0x0000d890
        /*0434*/ 	.word	0x00000004
        /*0438*/ 	.word	0x00000000
        /*043c*/ 	.short	0x010a
        /*043e*/ 	.byte	0x3f
	.zero		1


	//   ....[60]....
        /*0440*/ 	.word	0x0000d960
        /*0444*/ 	.word	0x0000000d
        /*0448*/ 	.word	0x00000080
        /*044c*/ 	.short	0x010a
        /*044e*/ 	.byte	0x3f
	.zero		1


	//   ....[61]....
        /*0450*/ 	.word	0x0000da30
        /*0454*/ 	.word	0x00000007
        /*0458*/ 	.word	0x00000000
        /*045c*/ 	.short	0x010a
        /*045e*/ 	.byte	0x3f
	.zero		1


	//   ....[62]....
        /*0460*/ 	.word	0x0000da80
        /*0464*/ 	.word	0x00000009
        /*0468*/ 	.word	0x00000000
        /*046c*/ 	.short	0x010a
        /*046e*/ 	.byte	0x3f
	.zero		1


	//   ....[63]....
        /*0470*/ 	.word	0x0000dad0
        /*0474*/ 	.word	0x00000006
        /*0478*/ 	.word	0x00000000
        /*047c*/ 	.short	0x010a
        /*047e*/ 	.byte	0x3f
	.zero		1


	//   ....[64]....
        /*0480*/ 	.word	0x0000db20
        /*0484*/ 	.word	0x00000009
        /*0488*/ 	.word	0x00000000
        /*048c*/ 	.short	0x010a
        /*048e*/ 	.byte	0x3f
	.zero		1


	//   ....[65]....
        /*0490*/ 	.word	0x0000db70
        /*0494*/ 	.word	0x00000006
        /*0498*/ 	.word	0x00000000
        /*049c*/ 	.short	0x010a
        /*049e*/ 	.byte	0x3f
	.zero		1


	//   ....[66]....
        /*04a0*/ 	.word	0x0000dbc0
        /*04a4*/ 	.word	0x00000009
        /*04a8*/ 	.word	0x00000000
        /*04ac*/ 	.short	0x010a
        /*04ae*/ 	.byte	0x3f
	.zero		1


	//   ....[67]....
        /*04b0*/ 	.word	0x0000dc10
        /*04b4*/ 	.word	0x00000006
        /*04b8*/ 	.word	0x00000000
        /*04bc*/ 	.short	0x010a
        /*04be*/ 	.byte	0x3f
	.zero		1


	//   ....[68]....
        /*04c0*/ 	.word	0x0000dc60
        /*04c4*/ 	.word	0x00000009
        /*04c8*/ 	.word	0x00000000
        /*04cc*/ 	.short	0x010a
        /*04ce*/ 	.byte	0x3f
	.zero		1


	//   ....[69]....
        /*04d0*/ 	.word	0x0000dcb0
        /*04d4*/ 	.word	0x00000006
        /*04d8*/ 	.word	0x00000000
        /*04dc*/ 	.short	0x010a
        /*04de*/ 	.byte	0x3f
	.zero		1


	//   ....[70]....
        /*04e0*/ 	.word	0x0000dd00
        /*04e4*/ 	.word	0x00000009
        /*04e8*/ 	.word	0x00000000
        /*04ec*/ 	.short	0x010a
        /*04ee*/ 	.byte	0x3f
	.zero		1


	//   ....[71]....
        /*04f0*/ 	.word	0x0000dd50
        /*04f4*/ 	.word	0x00000006
        /*04f8*/ 	.word	0x00000000
        /*04fc*/ 	.short	0x010a
        /*04fe*/ 	.byte	0x3f
	.zero		1


	//   ....[72]....
        /*0500*/ 	.word	0x0000dda0
        /*0504*/ 	.word	0x00000009
        /*0508*/ 	.word	0x00000000
        /*050c*/ 	.short	0x010a
        /*050e*/ 	.byte	0x3f
	.zero		1


	//   ....[73]....
        /*0510*/ 	.word	0x0000ddf0
        /*0514*/ 	.word	0x00000006
        /*0518*/ 	.word	0x00000000
        /*051c*/ 	.short	0x010a
        /*051e*/ 	.byte	0x3f
	.zero		1


	//   ....[74]....
        /*0520*/ 	.word	0x0000de40
        /*0524*/ 	.word	0x00000009
        /*0528*/ 	.word	0x00000000
        /*052c*/ 	.short	0x010a
        /*052e*/ 	.byte	0x3f
	.zero		1


	//   ....[75]....
        /*0530*/ 	.word	0x0000de90
        /*0534*/ 	.word	0x00000006
        /*0538*/ 	.word	0x00000000
        /*053c*/ 	.short	0x010a
        /*053e*/ 	.byte	0x3f
	.zero		1


	//----- nvinfo : EIATTR_NUM_MBARRIERS
	.align		4
.L_35:
        /*0540*/ 	.byte	0x03, 0x38
        /*0542*/ 	.short	0x0022


	//----- nvinfo : EIATTR_EXIT_INSTR_OFFSETS
	.align		4
        /*0544*/ 	.byte	0x04, 0x1c
        /*0546*/ 	.short	(.L_37 - .L_36)


	//   ....[0]....
.L_36:
        /*0548*/ 	.word	0x00000890


	//   ....[1]....
        /*054c*/ 	.word	0x00001200


	//   ....[2]....
        /*0550*/ 	.word	0x0000ba00


	//   ....[3]....
        /*0554*/ 	.word	0x0000c0f0


	//   ....[4]....
        /*0558*/ 	.word	0x0000d830


	//----- nvinfo : EIATTR_MAX_THREADS
	.align		4
.L_37:
        /*055c*/ 	.byte	0x04, 0x05
        /*055e*/ 	.short	(.L_39 - .L_38)
.L_38:
        /*0560*/ 	.word	0x00000180
        /*0564*/ 	.word	0x00000001
        /*0568*/ 	.word	0x00000001


	//----- nvinfo : EIATTR_CRS_STACK_SIZE
	.align		4
.L_39:
        /*056c*/ 	.byte	0x04, 0x1e
        /*056e*/ 	.short	(.L_41 - .L_40)
.L_40:
        /*0570*/ 	.word	0x00000000


	//----- nvinfo : EIATTR_CBANK_PARAM_SIZE
	.align		4
.L_41:
        /*0574*/ 	.byte	0x03, 0x19
        /*0576*/ 	.short	0x0470


	//----- nvinfo : EIATTR_PARAM_CBANK
	.align		4
        /*0578*/ 	.byte	0x04, 0x0a
        /*057a*/ 	.short	(.L_43 - .L_42)
	.align		4
.L_42:
        /*057c*/ 	.word	index@(.nv.constant0._ZN7cutlass13device_kernelINS_4gemm6kernel13GemmUniversalIN4cute5tupleIJiiiiEEENS1_10collective13CollectiveMmaINS1_34MainloopSm90TmaGmmaWarpSpecializedILi16ENS5_IJNS4_1CILi1EEESB_SB_EEENS1_35KernelTmaWarpSpecializedCooperativeEEENS5_IJNSA_ILi256EEENSA_ILi192EEENSA_ILi32EEEEEEaNS5_IJlSB_lEEEaSJ_NS4_8TiledMMAINS4_8MMA_AtomIJNS4_4SM904GMMA27MMA_64x192x32_S32S8S8_SS_TNEEEENS4_6LayoutINS5_IJNSA_ILi2EEESB_SB_EEENS5_IJSB_NSA_ILi0EEEST_EEEEENS5_IJNS4_10UnderscoreESW_SW_EEEEENS4_13SM90_TMA_LOADENS4_14ComposedLayoutINS4_7SwizzleILi1ELi4ELi3EEENS4_18smem_ptr_flag_bitsILi8EEENSQ_INS5_IJNSA_ILi8EEESH_EEENS5_IJSH_SB_EEEEEEEvNS4_8identityESZ_S19_vS1A_EENS_8epilogue10collective6detail29Sm90TmaWarpSpecializedAdapterINS1D_15DefaultEpilogueIaSJ_SJ_NS1C_6thread17LinearCombinationIaLi1EiiLNS1H_9ScaleType4KindE0ELNS_15FloatRoundStyleE2EaEENS1_15EpilogueDefaultEEEEEvvEEEEvNT_6ParamsE)
        /*0580*/ 	.short	0x0210
        /*0582*/ 	.short	0x0470


	//----- nvinfo : EIATTR_SW_WAR
	.align		4
.L_43:
        /*0584*/ 	.byte	0x04, 0x36
        /*0586*/ 	.short	(.L_45 - .L_44)
.L_44:
        /*0588*/ 	.word	0x00000008
.L_45:


//--------------------- .nv.callgraph             --------------------------
	.section	.nv.callgraph,"",@"SHT_CUDA_CALLGRAPH"
	.align	4
	.sectionentsize	8
	.align		4
        /*0000*/ 	.word	0x00000000
	.align		4
        /*0004*/ 	.word	0xffffffff
	.align		4
        /*0008*/ 	.word	index@(_ZN7cutlass13device_kernelINS_4gemm6kernel13GemmUniversalIN4cute5tupleIJiiiiEEENS1_10collective13CollectiveMmaINS1_34MainloopSm90TmaGmmaWarpSpecializedILi16ENS5_IJNS4_1CILi1EEESB_SB_EEENS1_35KernelTmaWarpSpecializedCooperativeEEENS5_IJNSA_ILi256EEENSA_ILi192EEENSA_ILi32EEEEEEaNS5_IJlSB_lEEEaSJ_NS4_8TiledMMAINS4_8MMA_AtomIJNS4_4SM904GMMA27MMA_64x192x32_S32S8S8_SS_TNEEEENS4_6LayoutINS5_IJNSA_ILi2EEESB_SB_EEENS5_IJSB_NSA_ILi0EEEST_EEEEENS5_IJNS4_10UnderscoreESW_SW_EEEEENS4_13SM90_TMA_LOADENS4_14ComposedLayoutINS4_7SwizzleILi1ELi4ELi3EEENS4_18smem_ptr_flag_bitsILi8EEENSQ_INS5_IJNSA_ILi8EEESH_EEENS5_IJSH_SB_EEEEEEEvNS4_8identityESZ_S19_vS1A_EENS_8epilogue10collective6detail29Sm90TmaWarpSpecializedAdapterINS1D_15DefaultEpilogueIaSJ_SJ_NS1C_6thread17LinearCombinationIaLi1EiiLNS1H_9ScaleType4KindE0ELNS_15FloatRoundStyleE2EaEENS1_15EpilogueDefaultEEEEEvvEEEEvNT_6ParamsE)
	.align		4
        /*000c*/ 	.word	index@(__assertfail)
	.align		4
        /*0010*/ 	.word	0x00000000
	.align		4
        /*0014*/ 	.word	0xfffffffe
	.align		4
        /*0018*/ 	.word	0x00000000
	.align		4
        /*001c*/ 	.word	0xfffffffd
	.align		4
        /*0020*/ 	.word	0x00000000
	.align		4
        /*0024*/ 	.word	0xfffffffc


//--------------------- .nv.constant4             --------------------------
	.section	.nv.constant4,"a",@progbits
	.align	8
	.align		8
.nv.constant4:
        /*0000*/ 	.dword	__assertfail
	.align		8
        /*0008*/ 	.dword	__unnamed_1
	.align		8
        /*0010*/ 	.dword	_ZN40_INTERNAL_67ee370b_4_k_cu_3cbe76ea_107944cuda3std3__45__cpo5beginE
	.align		8
        /*0018*/ 	.dword	_ZN40_INTERNAL_67ee370b_4_k_cu_3cbe76ea_107944cuda3std3__45__cpo3endE
	.align		8
        /*0020*/ 	.dword	_ZN40_INTERNAL_67ee370b_4_k_cu_3cbe76ea_107944cuda3std3__45__cpo6cbeginE
	.align		8
        /*0028*/ 	.dword	_ZN40_INTERNAL_67ee370b_4_k_cu_3cbe76ea_107944cuda3std3__45__cpo4cendE
	.align		8
        /*0030*/ 	.dword	_ZN40_INTERNAL_67ee370b_4_k_cu_3cbe76ea_107944cuda3std3__442_GLOBAL__N__67ee370b_4_k_cu_3cbe76ea_107946ignoreE
	.align		8
        /*0038*/ 	.dword	_ZN40_INTERNAL_67ee370b_4_k_cu_3cbe76ea_107944cuda3std3__419piecewise_constructE
	.align		8
        /*0040*/ 	.dword	_ZN40_INTERNAL_67ee370b_4_k_cu_3cbe76ea_107944cuda3std3__48in_placeE
	.align		8
        /*0048*/ 	.dword	_ZN40_INTERNAL_67ee370b_4_k_cu_3cbe76ea_107944cuda3std6ranges3__45__cpo4swapE
	.align		8
        /*0050*/ 	.dword	_ZN40_INTERNAL_67ee370b_4_k_cu_3cbe76ea_107944cuda3std6ranges3__45__cpo9iter_moveE
	.align		8
        /*0058*/ 	.dword	_ZN40_INTERNAL_67ee370b_4_k_cu_3cbe76ea_107944cute7productE
	.align		8
        /*0060*/ 	.dword	_ZN40_INTERNAL_67ee370b_4_k_cu_3cbe76ea_107944cute1_E
	.align		8
        /*0068*/ 	.dword	$str$22
	.align		8
        /*0070*/ 	.dword	$str$23


//--------------------- .text._ZN7cutlass13device_kernelINS_4gemm6kernel13GemmUniversalIN4cute5tupleIJiiiiEEENS1_10collective13CollectiveMmaINS1_34MainloopSm90TmaGmmaWarpSpecializedILi16ENS5_IJNS4_1CILi1EEESB_SB_EEENS1_35KernelTmaWarpSpecializedCooperativeEEENS5_IJNSA_ILi256EEENSA_ILi192EEENSA_ILi32EEEEEEaNS5_IJlSB_lEEEaSJ_NS4_8TiledMMAINS4_8MMA_AtomIJNS4_4SM904GMMA27MMA_64x192x32_S32S8S8_SS_TNEEEENS4_6LayoutINS5_IJNSA_ILi2EEESB_SB_EEENS5_IJSB_NSA_ILi0EEEST_EEEEENS5_IJNS4_10UnderscoreESW_SW_EEEEENS4_13SM90_TMA_LOADENS4_14ComposedLayoutINS4_7SwizzleILi1ELi4ELi3EEENS4_18smem_ptr_flag_bitsILi8EEENSQ_INS5_IJNSA_ILi8EEESH_EEENS5_IJSH_SB_EEEEEEEvNS4_8identityESZ_S19_vS1A_EENS_8epilogue10collective6detail29Sm90TmaWarpSpecializedAdapterINS1D_15DefaultEpilogueIaSJ_SJ_NS1C_6thread17LinearCombinationIaLi1EiiLNS1H_9ScaleType4KindE0ELNS_15FloatRoundStyleE2EaEENS1_15EpilogueDefaultEEEEEvvEEEEvNT_6ParamsE --------------------------
	.section	.text._ZN7cutlass13device_kernelINS_4gemm6kernel13GemmUniversalIN4cute5tupleIJiiiiEEENS1_10collective13CollectiveMmaINS1_34MainloopSm90TmaGmmaWarpSpecializedILi16ENS5_IJNS4_1CILi1EEESB_SB_EEENS1_35KernelTmaWarpSpecializedCooperativeEEENS5_IJNSA_ILi256EEENSA_ILi192EEENSA_ILi32EEEEEEaNS5_IJlSB_lEEEaSJ_NS4_8TiledMMAINS4_8MMA_AtomIJNS4_4SM904GMMA27MMA_64x192x32_S32S8S8_SS_TNEEEENS4_6LayoutINS5_IJNSA_ILi2EEESB_SB_EEENS5_IJSB_NSA_ILi0EEEST_EEEEENS5_IJNS4_10UnderscoreESW_SW_EEEEENS4_13SM90_TMA_LOADENS4_14ComposedLayoutINS4_7SwizzleILi1ELi4ELi3EEENS4_18smem_ptr_flag_bitsILi8EEENSQ_INS5_IJNSA_ILi8EEESH_EEENS5_IJSH_SB_EEEEEEEvNS4_8identityESZ_S19_vS1A_EENS_8epilogue10collective6detail29Sm90TmaWarpSpecializedAdapterINS1D_15DefaultEpilogueIaSJ_SJ_NS1C_6thread17LinearCombinationIaLi1EiiLNS1H_9ScaleType4KindE0ELNS_15FloatRoundStyleE2EaEENS1_15EpilogueDefaultEEEEEvvEEEEvNT_6ParamsE,"ax",@progbits
	.align	128
.text._ZN7cutlass13device_kernelINS_4gemm6kernel13GemmUniversalIN4cute5tupleIJiiiiEEENS1_10collective13CollectiveMmaINS1_34MainloopSm90TmaGmmaWarpSpecializedILi16ENS5_IJNS4_1CILi1EEESB_SB_EEENS1_35KernelTmaWarpSpecializedCooperativeEEENS5_IJNSA_ILi256EEENSA_ILi192EEENSA_ILi32EEEEEEaNS5_IJlSB_lEEEaSJ_NS4_8TiledMMAINS4_8MMA_AtomIJNS4_4SM904GMMA27MMA_64x192x32_S32S8S8_SS_TNEEEENS4_6LayoutINS5_IJNSA_ILi2EEESB_SB_EEENS5_IJSB_NSA_ILi0EEEST_EEEEENS5_IJNS4_10UnderscoreESW_SW_EEEEENS4_13SM90_TMA_LOADENS4_14ComposedLayoutINS4_7SwizzleILi1ELi4ELi3EEENS4_18smem_ptr_flag_bitsILi8EEENSQ_INS5_IJNSA_ILi8EEESH_EEENS5_IJSH_SB_EEEEEEEvNS4_8identityESZ_S19_vS1A_EENS_8epilogue10collective6detail29Sm90TmaWarpSpecializedAdapterINS1D_15DefaultEpilogueIaSJ_SJ_NS1C_6thread17LinearCombinationIaLi1EiiLNS1H_9ScaleType4KindE0ELNS_15FloatRoundStyleE2EaEENS1_15EpilogueDefaultEEEEEvvEEEEvNT_6ParamsE:
        .type           _ZN7cutlass13device_kernelINS_4gemm6kernel13GemmUniversalIN4cute5tupleIJiiiiEEENS1_10collective13CollectiveMmaINS1_34MainloopSm90TmaGmmaWarpSpecializedILi16ENS5_IJNS4_1CILi1EEESB_SB_EEENS1_35KernelTmaWarpSpecializedCooperativeEEENS5_IJNSA_ILi256EEENSA_ILi192EEENSA_ILi32EEEEEEaNS5_IJlSB_lEEEaSJ_NS4_8TiledMMAINS4_8MMA_AtomIJNS4_4SM904GMMA27MMA_64x192x32_S32S8S8_SS_TNEEEENS4_6LayoutINS5_IJNSA_ILi2EEESB_SB_EEENS5_IJSB_NSA_ILi0EEEST_EEEEENS5_IJNS4_10UnderscoreESW_SW_EEEEENS4_13SM90_TMA_LOADENS4_14ComposedLayoutINS4_7SwizzleILi1ELi4ELi3EEENS4_18smem_ptr_flag_bitsILi8EEENSQ_INS5_IJNSA_ILi8EEESH_EEENS5_IJSH_SB_EEEEEEEvNS4_8identityESZ_S19_vS1A_EENS_8epilogue10collective6detail29Sm90TmaWarpSpecializedAdapterINS1D_15DefaultEpilogueIaSJ_SJ_NS1C_6thread17LinearCombinationIaLi1EiiLNS1H_9ScaleType4KindE0ELNS_15FloatRoundStyleE2EaEENS1_15EpilogueDefaultEEEEEvvEEEEvNT_6ParamsE,@function
        .size           _ZN7cutlass13device_kernelINS_4gemm6kernel13GemmUniversalIN4cute5tupleIJiiiiEEENS1_10collective13CollectiveMmaINS1_34MainloopSm90TmaGmmaWarpSpecializedILi16ENS5_IJNS4_1CILi1EEESB_SB_EEENS1_35KernelTmaWarpSpecializedCooperativeEEENS5_IJNSA_ILi256EEENSA_ILi192EEENSA_ILi32EEEEEEaNS5_IJlSB_lEEEaSJ_NS4_8TiledMMAINS4_8MMA_AtomIJNS4_4SM904GMMA27MMA_64x192x32_S32S8S8_SS_TNEEEENS4_6LayoutINS5_IJNSA_ILi2EEESB_SB_EEENS5_IJSB_NSA_ILi0EEEST_EEEEENS5_IJNS4_10UnderscoreESW_SW_EEEEENS4_13SM90_TMA_LOADENS4_14ComposedLayoutINS4_7SwizzleILi1ELi4ELi3EEENS4_18smem_ptr_flag_bitsILi8EEENSQ_INS5_IJNSA_ILi8EEESH_EEENS5_IJSH_SB_EEEEEEEvNS4_8identityESZ_S19_vS1A_EENS_8epilogue10collective6detail29Sm90TmaWarpSpecializedAdapterINS1D_15DefaultEpilogueIaSJ_SJ_NS1C_6thread17LinearCombinationIaLi1EiiLNS1H_9ScaleType4KindE0ELNS_15FloatRoundStyleE2EaEENS1_15EpilogueDefaultEEEEEvvEEEEvNT_6ParamsE,(.L_x_479 - _ZN7cutlass13device_kernelINS_4gemm6kernel13GemmUniversalIN4cute5tupleIJiiiiEEENS1_10collective13CollectiveMmaINS1_34MainloopSm90TmaGmmaWarpSpecializedILi16ENS5_IJNS4_1CILi1EEESB_SB_EEENS1_35KernelTmaWarpSpecializedCooperativeEEENS5_IJNSA_ILi256EEENSA_ILi192EEENSA_ILi32EEEEEEaNS5_IJlSB_lEEEaSJ_NS4_8TiledMMAINS4_8MMA_AtomIJNS4_4SM904GMMA27MMA_64x192x32_S32S8S8_SS_TNEEEENS4_6LayoutINS5_IJNSA_ILi2EEESB_SB_EEENS5_IJSB_NSA_ILi0EEEST_EEEEENS5_IJNS4_10UnderscoreESW_SW_EEEEENS4_13SM90_TMA_LOADENS4_14ComposedLayoutINS4_7SwizzleILi1ELi4ELi3EEENS4_18smem_ptr_flag_bitsILi8EEENSQ_INS5_IJNSA_ILi8EEESH_EEENS5_IJSH_SB_EEEEEEEvNS4_8identityESZ_S19_vS1A_EENS_8epilogue10collective6detail29Sm90TmaWarpSpecializedAdapterINS1D_15DefaultEpilogueIaSJ_SJ_NS1C_6thread17LinearCombinationIaLi1EiiLNS1H_9ScaleType4KindE0ELNS_15FloatRoundStyleE2EaEENS1_15EpilogueDefaultEEEEEvvEEEEvNT_6ParamsE)
        .other          _ZN7cutlass13device_kernelINS_4gemm6kernel13GemmUniversalIN4cute5tupleIJiiiiEEENS1_10collective13CollectiveMmaINS1_34MainloopSm90TmaGmmaWarpSpecializedILi16ENS5_IJNS4_1CILi1EEESB_SB_EEENS1_35KernelTmaWarpSpecializedCooperativeEEENS5_IJNSA_ILi256EEENSA_ILi192EEENSA_ILi32EEEEEEaNS5_IJlSB_lEEEaSJ_NS4_8TiledMMAINS4_8MMA_AtomIJNS4_4SM904GMMA27MMA_64x192x32_S32S8S8_SS_TNEEEENS4_6LayoutINS5_IJNSA_ILi2EEESB_SB_EEENS5_IJSB_NSA_ILi0EEEST_EEEEENS5_IJNS4_10UnderscoreESW_SW_EEEEENS4_13SM90_TMA_LOADENS4_14ComposedLayoutINS4_7SwizzleILi1ELi4ELi3EEENS4_18smem_ptr_flag_bitsILi8EEENSQ_INS5_IJNSA_ILi8EEESH_EEENS5_IJSH_SB_EEEEEEEvNS4_8identityESZ_S19_vS1A_EENS_8epilogue10collective6detail29Sm90TmaWarpSpecializedAdapterINS1D_15DefaultEpilogueIaSJ_SJ_NS1C_6thread17LinearCombinationIaLi1EiiLNS1H_9ScaleType4KindE0ELNS_15FloatRoundStyleE2EaEENS1_15EpilogueDefaultEEEEEvvEEEEvNT_6ParamsE,@"STO_CUDA_ENTRY STV_DEFAULT"
_ZN7cutlass13device_kernelINS_4gemm6kernel13GemmUniversalIN4cute5tupleIJiiiiEEENS1_10collective13CollectiveMmaINS1_34MainloopSm90TmaGmmaWarpSpecializedILi16ENS5_IJNS4_1CILi1EEESB_SB_EEENS1_35KernelTmaWarpSpecializedCooperativeEEENS5_IJNSA_ILi256EEENSA_ILi192EEENSA_ILi32EEEEEEaNS5_IJlSB_lEEEaSJ_NS4_8TiledMMAINS4_8MMA_AtomIJNS4_4SM904GMMA27MMA_64x192x32_S32S8S8_SS_TNEEEENS4_6LayoutINS5_IJNSA_ILi2EEESB_SB_EEENS5_IJSB_NSA_ILi0EEEST_EEEEENS5_IJNS4_10UnderscoreESW_SW_EEEEENS4_13SM90_TMA_LOADENS4_14ComposedLayoutINS4_7SwizzleILi1ELi4ELi3EEENS4_18smem_ptr_flag_bitsILi8EEENSQ_INS5_IJNSA_ILi8EEESH_EEENS5_IJSH_SB_EEEEEEEvNS4_8identityESZ_S19_vS1A_EENS_8epilogue10collective6detail29Sm90TmaWarpSpecializedAdapterINS1D_15DefaultEpilogueIaSJ_SJ_NS1C_6thread17LinearCombinationIaLi1EiiLNS1H_9ScaleType4KindE0ELNS_15FloatRoundStyleE2EaEENS1_15EpilogueDefaultEEEEEvvEEEEvNT_6ParamsE:
[----:B------:R-:W0:Y:S01]  /*0000*/  LDC R1, c[0x0][0x28] ;  /* 0x00000a00ff017b82 */ /* 0x000e220000000800 */
[----:B------:R-:W1:Y:S01]  /*0010*/  S2R R2, SR_TID.X ;  /* 0x0000000000027919 */ /* 0x000e620000002100 */
[----:B------:R-:W-:Y:S01]  /*0020*/  ELECT P0, URZ, PT ;  /* 0x00000000003f782f */ /* 0x000fe20003800000 */
[----:B------:R-:W-:Y:S01]  /*0030*/  BSSY B0, `(.L_x_0) ;  /* 0x0000015000007945 */ /* 0x000fe20003800000 */
[--C-:B-1----:R-:W-:Y:S02]  /*0040*/  SHF.R.U32.HI R0, RZ, 0x5, R2.reuse ;  /* 0x00000005ff007819 */ /* 0x102fe40000011602 */
[----:B------:R-:W-:-:S03]  /*0050*/  SHF.R.U32.HI R3, RZ, 0x7, R2 ;  /* 0x00000007ff037819 */ /* 0x000fc60000011602 */
[----:B------:R-:W1:Y:S04]  /*0060*/  SHFL.IDX PT, R4, R0, RZ, 0x1f ;  /* 0x00001fff00047589 */ /* 0x000e6800000e0000 */
[----:B------:R-:W2:Y:S01]  /*0070*/  SHFL.IDX PT, R3, R3, RZ, 0x1f ;  /* 0x00001fff03037589 */ /* 0x000ea200000e0000 */
[----:B-1----:R-:W-:Y:S02]  /*0080*/  R2UR UR10, R4 ;  /* 0x00000000040a72ca */ /* 0x002fe400000e0000 */
[----:B--2---:R-:W-:-:S11]  /*0090*/  R2UR UR5, R3 ;  /* 0x00000000030572ca */ /* 0x004fd600000e0000 */
[----:B------:R-:W-:Y:S02]  /*00a0*/  USHF.R.S32.HI UR4, URZ, 0x1f, UR10 ;  /* 0x0000001f3f047899 */ /* 0x000fe4000801140a */
[----:B------:R-:W-:Y:S02]  /*00b0*/  ISETP.NE.OR P0, PT, RZ, UR10, !P0 ;  /* 0x0000000aff007c0c */ /* 0x000fe4000c705670 */
[----:B------:R-:W-:-:S04]  /*00c0*/  ULEA.HI UR4, UR4, UR10, URZ, 0x2 ;  /* 0x0000000a04047291 */ /* 0x000fc8000f8f103f */
[----:B------:R-:W-:-:S04]  /*00d0*/  ULOP3.LUT UR4, UR4, 0xfffffffc, URZ, 0xc0, !UPT ;  /* 0xfffffffc04047892 */ /* 0x000fc8000f8ec03f */
[----:B------:R-:W-:-:S03]  /*00e0*/  UIADD3 UR10, UR10, -UR4, URZ ;  /* 0x800000040a0a7290 */ /* 0x000fc6000fffe03f */
[----:B0-----:R-:W-:Y:S09]  /*00f0*/  @P0 BRA `(.L_x_1) ;  /* 0x0000000000200947 */ /* 0x001ff20003800000 */
[----:B------:R-:W-:Y:S02]  /*0100*/  ULDC.64 UR6, c[0x0][0x198] ;  /* 0x0000660000067ab9 */ /* 0x000fe40000000a00 */
[----:B------:R-:W-:Y:S02]  /*0110*/  UIADD3 UR8, UP0, UR6, 0xf0, URZ ;  /* 0x000000f006087890 */ /* 0x000fe4000ff1e03f */
[----:B------:R-:W-:Y:S02]  /*0120*/  UIADD3 UR6, UP1, UR6, 0x1f0, URZ ;  /* 0x000001f006067890 */ /* 0x000fe4000ff3e03f */
[----:B------:R-:W-:Y:S02]  /*0130*/  UIADD3.X UR9, URZ, UR7, URZ, UP0, !UPT ;  /* 0x000000073f097290 */ /* 0x000fe400087fe43f */
[----:B------:R-:W-:-:S07]  /*0140*/  UIADD3.X UR7, URZ, UR7, URZ, UP1, !UPT ;  /* 0x000000073f077290 */ /* 0x000fce0008ffe43f */
[----:B------:R0:W-:Y:S02]  /*0150*/  UTMACCTL.PF [UR8] ;  /* 0x00000000080079b9 */ /* 0x0001e40008040000 */
[----:B------:R0:W-:Y:S02]  /*0160*/  UTMACCTL.PF [UR6] ;  /* 0x00000000060079b9 */ /* 0x0001e40008040000 */
[----:B0-----:R-:W-:Y:S01]  /*0170*/  NOP ;  /* 0x0000000000007918 */ /* 0x001fe20000000000 */
.L_x_1:
[----:B------:R-:W-:Y:S05]  /*0180*/  BSYNC B0 ;  /* 0x0000000000007941 */ /* 0x000fea0003800000 */
.L_x_0:
[----:B------:R-:W0:Y:S01]  /*0190*/  SHFL.IDX PT, R3, R0, RZ, 0x1f ;  /* 0x00001fff00037589 */ /* 0x000e2200000e0000 */
[----:B------:R-:W-:Y:S01]  /*01a0*/  UISETP.NE.AND UP0, UPT, UR10, 0x3, UPT ;  /* 0x000000030a00788c */ /* 0x000fe2000bf05270 */
[----:B------:R-:W-:Y:S01]  /*01b0*/  ISETP.NE.AND P1, PT, RZ, UR5, PT ;  /* 0x00000005ff007c0c */ /* 0x000fe2000bf25270 */
[----:B------:R-:W-:Y:S02]  /*01c0*/  UIADD3 UR18, UR5, -0x1, URZ ;  /* 0xffffffff05127890 */ /* 0x000fe4000fffe03f */
[----:B------:R-:W-:Y:S02]  /*01d0*/  UISETP.EQ.OR UP0, UPT, UR10, URZ, !UP0 ;  /* 0x0000003f0a00728c */ /* 0x000fe4000c702670 */
[----:B------:R-:W-:Y:S02]  /*01e0*/  UISETP.GE.U32.AND UP1, UPT, UR18, 0x2, UPT ;  /* 0x000000021200788c */ /* 0x000fe4000bf26070 */
[----:B------:R-:W-:-:S04]  /*01f0*/  UISETP.EQ.AND UP0, UPT, UR5, URZ, UP0 ;  /* 0x0000003f0500728c */ /* 0x000fc80008702270 */
[----:B------:R-:W-:-:S04]  /*0200*/  USEL UR40, URZ, 0x1, !UP0 ;  /* 0x000000013f287887 */ /* 0x000fc8000c000000 */
[----:B------:R-:W-:Y:S01]  /*0210*/  USEL UR40, UR40, 0x2, UP1 ;  /* 0x0000000228287887 */ /* 0x000fe20008800000 */
[----:B0-----:R-:W-:-:S13]  /*0220*/  ISETP.NE.AND P0, PT, R3, RZ, PT ;  /* 0x000000ff0300720c */ /* 0x001fda0003f05270 */
[----:B------:R-:W-:Y:S05]  /*0230*/  @P0 BRA `(.L_x_2) ;  /* 0x0000000000c40947 */ /* 0x000fea0003800000 */
[----:B------:R-:W-:Y:S01]  /*0240*/  ELECT P0, URZ, PT ;  /* 0x00000000003f782f */ /* 0x000fe20003800000 */
[----:B------:R-:W-:-:S12]  /*0250*/  BSSY B0, `(.L_x_2) ;  /* 0x000002f000007945 */ /* 0x000fd80003800000 */
[----:B------:R-:W-:Y:S05]  /*0260*/  @!P0 BRA `(.L_x_3) ;  /* 0x0000000000b48947 */ /* 0x000fea0003800000 */
[----:B------:R-:W0:Y:S01]  /*0270*/  S2UR UR8, SR_CgaCtaId ;  /* 0x00000000000879c3 */ /* 0x000e220000008800 */
[----:B------:R-:W-:Y:S01]  /*0280*/  UMOV UR4, 0x400 ;  /* 0x0000040000047882 */ /* 0x000fe20000000000 */
[----:B------:R-:W-:Y:S01]  /*0290*/  UMOV UR5, 0x1 ;  /* 0x0000000100057882 */ /* 0x000fe20000000000 */
[----:B------:R-:W-:Y:S02]  /*02a0*/  UMOV UR6, 0x100 ;  /* 0x0000010000067882 */ /* 0x000fe40000000000 */
[----:B------:R-:W-:-:S04]  /*02b0*/  UIADD3 UR6, -UR6, 0x100000, URZ ;  /* 0x0010000006067890 */ /* 0x000fc8000fffe13f */
[----:B------:R-:W-:Y:S02]  /*02c0*/  USHF.L.U32 UR7, UR6, 0xb, URZ ;  /* 0x0000000b06077899 */ /* 0x000fe4000800063f */
[----:B------:R-:W-:Y:S02]  /*02d0*/  USHF.L.U32 UR6, UR6, 0x1, URZ ;  /* 0x0000000106067899 */ /* 0x000fe4000800063f */
[----:B0-----:R-:W-:Y:S02]  /*02e0*/  ULEA UR8, UR8, UR4, 0x18 ;  /* 0x0000000408087291 */ /* 0x001fe4000f8ec03f */
[----:B------:R-:W-:-:S04]  /*02f0*/  UIADD3 UR4, -UR5, 0x100000, URZ ;  /* 0x0010000005047890 */ /* 0x000fc8000fffe13f */
[----:B------:R-:W-:Y:S02]  /*0300*/  USHF.L.U32 UR5, UR4, 0xb, URZ ;  /* 0x0000000b04057899 */ /* 0x000fe4000800063f */
[----:B------:R-:W-:Y:S01]  /*0310*/  USHF.L.U32 UR4, UR4, 0x1, URZ ;  /* 0x0000000104047899 */ /* 0x000fe2000800063f */
[----:B------:R-:W0:Y:S11]  /*0320*/  FENCE.VIEW.ASYNC.S ;  /* 0x00000000000073c6 */ /* 0x000e360000000000 */
[----:B0-----:R0:W1:Y:S01]  /*0330*/  SYNCS.EXCH.64 URZ, [UR8], UR4 ;  /* 0x00000004083f75b2 */ /* 0x0010620008000100 */
[----:B------:R0:W2:Y:S01]  /*0340*/  SYNCS.EXCH.64 URZ, [UR8+0x80], UR6 ;  /* 0x00008006083f75b2 */ /* 0x0000a20008000100 */
[----:B------:R0:W3:Y:S01]  /*0350*/  SYNCS.EXCH.64 URZ, [UR8+0x8], UR4 ;  /* 0x00000804083f75b2 */ /* 0x0000e20008000100 */
[----:B------:R0:W4:Y:S01]  /*0360*/  SYNCS.EXCH.64 URZ, [UR8+0x88], UR6 ;  /* 0x00008806083f75b2 */ /* 0x0001220008000100 */
[----:B------:R0:W0:Y:S01]  /*0370*/  SYNCS.EXCH.64 URZ, [UR8+0x10], UR4 ;  /* 0x00001004083f75b2 */ /* 0x0000220008000100 */
        /* <DEDUP_REMOVED lines=27> */
[----:B-1234-:R-:W-:Y:S01]  /*0530*/  NOP ;  /* 0x0000000000007918 */ /* 0x01efe20000000000 */
.L_x_3:
[----:B0-----:R-:W-:Y:S05]  /*0540*/  BSYNC B0 ;  /* 0x0000000000007941 */ /* 0x001fea0003800000 */
.L_x_2:
[----:B------:R-:W0:Y:S01]  /*0550*/  SHFL.IDX PT, R0, R0, RZ, 0x1f ;  /* 0x00001fff00007589 */ /* 0x000e2200000e0000 */
[----:B------:R-:W-:Y:S01]  /*0560*/  ELECT P0, URZ, PT ;  /* 0x00000000003f782f */ /* 0x000fe20003800000 */
[----:B------:R-:W1:Y:S01]  /*0570*/  S2UR UR17, SR_CTAID.Y ;  /* 0x00000000001179c3 */ /* 0x000e620000002600 */
[----:B------:R-:W-:Y:S01]  /*0580*/  ULDC UR5, c[0x0][0x65c] ;  /* 0x0001970000057ab9 */ /* 0x000fe20000000800 */
[----:B------:R-:W-:Y:S01]  /*0590*/  UMOV UR12, 0x20 ;  /* 0x00000020000c7882 */ /* 0x000fe20000000000 */
[----:B------:R-:W-:Y:S01]  /*05a0*/  UISETP.NE.AND UP2, UPT, UR5, 0x1, UPT ;  /* 0x000000010500788c */ /* 0x000fe2000bf45270 */
[----:B------:R-:W-:Y:S01]  /*05b0*/  NOP ;  /* 0x0000000000007918 */ /* 0x000fe20000000000 */
[----:B------:R-:W-:Y:S02]  /*05c0*/  NOP ;  /* 0x0000000000007918 */ /* 0x000fe40000000000 */
[----:B------:R-:W-:Y:S01]  /*05d0*/  UP2UR UR46, UPR, URZ, 0x4 ;  /* 0x000000043f2e7883 */ /* 0x000fe20008000000 */
[----:B------:R-:W2:Y:S01]  /*05e0*/  S2UR UR4, SR_CTAID.X ;  /* 0x00000000000479c3 */ /* 0x000ea20000002500 */
[----:B------:R-:W-:-:S02]  /*05f0*/  PLOP3.LUT P2, PT, PT, PT, UP2, 0x80, 0x0 ;  /* 0x000000000000781c */ /* 0x000fc40003f4f028 */
[----:B------:R-:W-:Y:S02]  /*0600*/  PLOP3.LUT P3, PT, PT, PT, UP2, 0x80, 0x0 ;  /* 0x000000000000781c */ /* 0x000fe40003f6f028 */
[----:B------:R-:W-:Y:S01]  /*0610*/  PLOP3.LUT P4, PT, PT, PT, UP2, 0x80, 0x0 ;  /* 0x000000000000781c */ /* 0x000fe20003f8f028 */
[----:B------:R-:W-:Y:S01]  /*0620*/  @UP2 ULDC UR14, c[0x0][0x10] ;  /* 0x00000400000e2ab9 */ /* 0x000fe20000000800 */
[----:B------:R-:W-:Y:S01]  /*0630*/  @UP2 UMOV UR9, URZ ;  /* 0x0000003f00092c82 */ /* 0x000fe20008000000 */
[----:B------:R-:W-:Y:S01]  /*0640*/  @!UP2 ULDC UR11, c[0x0][0xc] ;  /* 0x00000300000baab9 */ /* 0x000fe20000000800 */
[----:B0-----:R-:W-:Y:S01]  /*0650*/  ISETP.NE.OR P0, PT, R0, RZ, !P0 ;  /* 0x000000ff0000720c */ /* 0x001fe20004705670 */
[----:B-1----:R-:W-:Y:S02]  /*0660*/  @UP2 UMOV UR7, UR17 ;  /* 0x0000001100072c82 */ /* 0x002fe40008000000 */
[----:B------:R-:W-:Y:S01]  /*0670*/  @UP2 UMOV UR8, UR7 ;  /* 0x0000000700082c82 */ /* 0x000fe20008000000 */
[----:B------:R-:W-:Y:S01]  /*0680*/  @!UP2 UMOV UR7, UR17 ;  /* 0x000000110007ac82 */ /* 0x000fe20008000000 */
[----:B--2---:R-:W-:-:S08]  /*0690*/  @UP2 UIMAD.WIDE.U32 UR14, UR4, UR14, UR8 ;  /* 0x0000000e040e22a5 */ /* 0x004fd0000f8e0008 */
[----:B------:R-:W-:Y:S01]  /*06a0*/  VOTEU.ALL UP0, P0 ;  /* 0x00000000003f7886 */ /* 0x000fe20000000000 */
[----:B------:R-:W-:Y:S01]  /*06b0*/  VOTEU.ALL UP1, P0 ;  /* 0x00000000003f7886 */ /* 0x000fe20000020000 */
[----:B------:R-:W-:-:S03]  /*06c0*/  IMAD.U32 R17, RZ, RZ, UR15 ;  /* 0x0000000fff117e24 */ /* 0x000fc6000f8e00ff */
[----:B------:R-:W0:Y:S01]  /*06d0*/  @!UP0 S2UR UR6, SR_CgaCtaId ;  /* 0x00000000000689c3 */ /* 0x000e220000008800 */
[----:B------:R-:W-:Y:S01]  /*06e0*/  @!UP0 UMOV UR5, 0x400 ;  /* 0x0000040000058882 */ /* 0x000fe20000000000 */
[----:B------:R-:W-:-:S04]  /*06f0*/  @!UP0 UIADD3 UR12, -UR12, 0x100000, URZ ;  /* 0x001000000c0c8890 */ /* 0x000fc8000fffe13f */
[----:B------:R-:W-:Y:S02]  /*0700*/  @!UP0 USHF.L.U32 UR13, UR12, 0xb, URZ ;  /* 0x0000000b0c0d8899 */ /* 0x000fe4000800063f */
[----:B------:R-:W-:Y:S01]  /*0710*/  @!UP0 USHF.L.U32 UR12, UR12, 0x1, URZ ;  /* 0x000000010c0c8899 */ /* 0x000fe2000800063f */
[----:B------:R-:W-:Y:S01]  /*0720*/  IMAD.U32 R16, RZ, RZ, UR14 ;  /* 0x0000000eff107e24 */ /* 0x000fe2000f8e00ff */
[----:B0-----:R-:W-:Y:S01]  /*0730*/  @!UP0 ULEA UR16, UR6, UR5, 0x18 ;  /* 0x0000000506108291 */ /* 0x001fe2000f8ec03f */
[----:B------:R-:W-:Y:S02]  /*0740*/  VOTEU.ALL UP0, P0 ;  /* 0x00000000003f7886 */ /* 0x000fe40000000000 */
[----:B------:R-:W-:Y:S01]  /*0750*/  UMOV UR5, URZ ;  /* 0x0000003f00057c82 */ /* 0x000fe20008000000 */
[----:B------:R-:W-:Y:S01]  /*0760*/  @UP2 UMOV UR6, URZ ;  /* 0x0000003f00062c82 */ /* 0x000fe20008000000 */
[----:B------:R-:W-:Y:S01]  /*0770*/  @!UP2 UIMAD.WIDE.U32 UR8, UR11, UR7, UR4 ;  /* 0x000000070b08a2a5 */ /* 0x000fe2000f8e0004 */
[----:B------:R-:W-:Y:S01]  /*0780*/  PLOP3.LUT P0, PT, PT, PT, UP2, 0x80, 0x0 ;  /* 0x000000000000781c */ /* 0x000fe20003f0f028 */
[----:B------:R-:W-:-:S04]  /*0790*/  @UP2 UIADD3 UR6, UR15, UR6, URZ ;  /* 0x000000060f062290 */ /* 0x000fc8000fffe03f */
[----:B------:R-:W-:Y:S01]  /*07a0*/  IMAD.U32 R4, RZ, RZ, UR8 ;  /* 0x00000008ff047e24 */ /* 0x000fe2000f8e00ff */
[----:B------:R-:W0:Y:S02]  /*07b0*/  FENCE.VIEW.ASYNC.S ;  /* 0x00000000000073c6 */ /* 0x000e240000000000 */
[----:B0-----:R0:W1:Y:S01]  /*07c0*/  @!UP0 SYNCS.EXCH.64 URZ, [UR16+0x110], UR12 ;  /* 0x0001100c103f85b2 */ /* 0x0010620008000100 */
[----:B------:R-:W-:Y:S02]  /*07d0*/  IMAD.U32 R7, RZ, RZ, UR9 ;  /* 0x00000009ff077e24 */ /* 0x000fe4000f8e00ff */
[----:B------:R-:W-:Y:S02]  /*07e0*/  @P2 IMAD.U32 R17, RZ, RZ, UR6 ;  /* 0x00000006ff112e24 */ /* 0x000fe4000f8e00ff */
[----:B------:R-:W-:Y:S02]  /*07f0*/  IMAD.U32 R5, RZ, RZ, UR9 ;  /* 0x00000009ff057e24 */ /* 0x000fe4000f8e00ff */
[----:B------:R-:W-:-:S02]  /*0800*/  IMAD.U32 R6, RZ, RZ, UR8 ;  /* 0x00000008ff067e24 */ /* 0x000fc4000f8e00ff */
[----:B------:R-:W-:Y:S02]  /*0810*/  @!P3 IMAD.MOV.U32 R16, RZ, RZ, R4 ;  /* 0x000000ffff10b224 */ /* 0x000fe400078e0004 */
[----:B------:R-:W-:Y:S01]  /*0820*/  @!P4 IMAD.MOV.U32 R17, RZ, RZ, R7 ;  /* 0x000000ffff11c224 */ /* 0x000fe200078e0007 */
[----:B------:R0:W1:Y:S01]  /*0830*/  @!UP1 SYNCS.EXCH.64 URZ, [UR16+0x118], UR12 ;  /* 0x0001180c103f95b2 */ /* 0x0000620008000100 */
[----:B------:R-:W-:Y:S01]  /*0840*/  NOP ;  /* 0x0000000000007918 */ /* 0x000fe20000000000 */
[----:B-1----:R-:W-:Y:S06]  /*0850*/  BAR.SYNC.DEFER_BLOCKING 0x0 ;  /* 0x0000000000007b1d */ /* 0x002fec0000010000 */
[----:B------:R-:W-:Y:S05]  /*0860*/  @!P1 BRA `(.L_x_4) ;  /* 0x000000b000689947 */ /* 0x000fea0003800000 */
[----:B------:R-:W-:-:S06]  /*0870*/  UISETP.GT.U32.AND UP0, UPT, UR18, 0x1, UPT ;  /* 0x000000011200788c */ /* 0x000fcc000bf04070 */
[----:B------:R-:W-:-:S13]  /*0880*/  PLOP3.LUT P0, PT, PT, PT, UP0, 0x80, 0x0 ;  /* 0x000000000000781c */ /* 0x000fda0003f0f008 */
[----:B0-----:R-:W-:Y:S05]  /*0890*/  @P0 EXIT ;  /* 0x000000000000094d */ /* 0x001fea0003800000 */
[----:B------:R-:W-:Y:S01]  /*08a0*/  ULDC.64 UR8, c[0x0][0x650] ;  /* 0x0001940000087ab9 */ /* 0x000fe20000000a00 */
[----:B------:R-:W-:Y:S01]  /*08b0*/  UMOV UR42, 0xffffffff ;  /* 0xffffffff002a7882 */ /* 0x000fe20000000000 */
[----:B------:R-:W-:Y:S01]  /*08c0*/  ISETP.GE.U32.AND P0, PT, R16, UR8, PT ;  /* 0x0000000810007c0c */ /* 0x000fe2000bf06070 */
[----:B------:R-:W-:Y:S01]  /*08d0*/  UMOV UR41, 0xffffffff ;  /* 0xffffffff00297882 */ /* 0x000fe20000000000 */
[----:B------:R-:W-:Y:S01]  /*08e0*/  UMOV UR44, 0xffffffff ;  /* 0xffffffff002c7882 */ /* 0x000fe20000000000 */
[----:B------:R-:W-:Y:S02]  /*08f0*/  PRMT R0, RZ, 0x7610, R0 ;  /* 0x00007610ff007816 */ /* 0x000fe40000000000 */
[----:B------:R-:W-:-:S13]  /*0900*/  ISETP.GE.U32.AND.EX P0, PT, R17, UR9, PT, P0 ;  /* 0x0000000911007c0c */ /* 0x000fda000bf06100 */
[----:B------:R-:W-:Y:S05]  /*0910*/  @P0 BRA `(.L_x_5) ;  /* 0x0000000400800947 */ /* 0x000fea0003800000 */
[----:B------:R-:W-:Y:S01]  /*0920*/  I2FP.F32.U32 R0, UR4 ;  /* 0x0000000400007c45 */ /* 0x000fe20008201000 */
[----:B------:R-:W-:Y:S01]  /*0930*/  ULDC.64 UR16, c[0x0][0x628] ;  /* 0x00018a0000107ab9 */ /* 0x000fe20000000a00 */
[----:B------:R-:W-:Y:S01]  /*0940*/  ULDC UR6, c[0x0][0x150] ;  /* 0x0000540000067ab9 */ /* 0x000fe20000000800 */
[----:B------:R-:W-:Y:S01]  /*0950*/  ISETP.NE.U32.AND P0, PT, RZ, UR16, PT ;  /* 0x00000010ff007c0c */ /* 0x000fe2000bf05070 */
[----:B------:R-:W-:Y:S01]  /*0960*/  ULDC UR15, c[0x0][0x630] ;  /* 0x00018c00000f7ab9 */ /* 0x000fe20000000800 */
[----:B------:R-:W-:Y:S01]  /*0970*/  FMUL R0, R0, UR6 ;  /* 0x0000000600007c20 */ /* 0x000fe20008400000 */
[----:B------:R-:W-:Y:S01]  /*0980*/  R2UR UR18, R16 ;  /* 0x00000000101272ca */ /* 0x000fe200000e0000 */
[----:B------:R-:W-:Y:S01]  /*0990*/  ULDC UR20, c[0x0][0x154] ;  /* 0x0000550000147ab9 */ /* 0x000fe20000000800 */
[----:B------:R-:W-:Y:S01]  /*09a0*/  ISETP.NE.AND.EX P0, PT, RZ, UR17, PT, P0 ;  /* 0x00000011ff007c0c */ /* 0x000fe2000bf05300 */
[----:B------:R0:W1:Y:S01]  /*09b0*/  F2I.U32.TRUNC.NTZ R3, R0 ;  /* 0x0000000000037305 */ /* 0x000062000020f000 */
[----:B------:R-:W-:-:S02]  /*09c0*/  R2UR UR19, R17 ;  /* 0x00000000111372ca */ /* 0x000fc400000e0000 */
[----:B------:R-:W-:Y:S02]  /*09d0*/  R2UR UR8, R16 ;  /* 0x00000000100872ca */ /* 0x000fe400000e0000 */
[----:B------:R-:W-:-:S07]  /*09e0*/  R2UR UR9, R17 ;  /* 0x00000000110972ca */ /* 0x000fce00000e0000 */
[----:B0-----:R-:W-:Y:S08]  /*09f0*/  @!P0 BRA `(.L_x_6) ;  /* 0x0000000000308947 */ /* 0x001ff00003800000 */
[----:B------:R-:W-:Y:S01]  /*0a00*/  R2UR UR8, R16 ;  /* 0x00000000100872ca */ /* 0x000fe200000e0000 */
[----:B------:R-:W-:Y:S01]  /*0a10*/  ULDC UR6, c[0x0][0x634] ;  /* 0x00018d0000067ab9 */ /* 0x000fe20000000800 */
[----:B------:R-:W-:-:S11]  /*0a20*/  R2UR UR14, R17 ;  /* 0x00000000110e72ca */ /* 0x000fd600000e0000 */
[----:B------:R-:W-:-:S04]  /*0a30*/  UIADD3 UR6, UP0, UR8, UR6, URZ ;  /* 0x0000000608067290 */ /* 0x000fc8000ff1e03f */
[----:B------:R-:W-:-:S04]  /*0a40*/  UIADD3.X UR14, URZ, UR14, URZ, UP0, !UPT ;  /* 0x0000000e3f0e7290 */ /* 0x000fc800087fe43f */
[----:B------:R-:W-:-:S04]  /*0a50*/  UIMAD.WIDE.U32 UR8, UR14, UR16, URZ ;  /* 0x000000100e0872a5 */ /* 0x000fc8000f8e003f */
[----:B------:R-:W-:Y:S02]  /*0a60*/  UIMAD.WIDE.U32 UR10, UP0, UR6, UR17, UR8 ;  /* 0x00000011060a72a5 */ /* 0x000fe4000f800008 */
[----:B------:R-:W-:Y:S02]  /*0a70*/  UIMAD.WIDE.U32 UR8, UR6, UR16, URZ ;  /* 0x00000010060872a5 */ /* 0x000fe4000f8e003f */
[----:B------:R-:W-:Y:S02]  /*0a80*/  UIADD3.X UR13, URZ, URZ, URZ, UP0, !UPT ;  /* 0x0000003f3f0d7290 */ /* 0x000fe400087fe43f */
[----:B------:R-:W-:Y:S01]  /*0a90*/  UIADD3 URZ, UP0, UR9, UR10, URZ ;  /* 0x0000000a093f7290 */ /* 0x000fe2000ff1e03f */
[----:B------:R-:W-:-:S03]  /*0aa0*/  UMOV UR12, UR11 ;  /* 0x0000000b000c7c82 */ /* 0x000fc60008000000 */
[----:B------:R-:W-:-:S12]  /*0ab0*/  UIMAD.WIDE.U32.X UR8, UR14, UR17, UR12, UP0 ;  /* 0x000000110e0872a5 */ /* 0x000fd800080e040c */
.L_x_6:
[----:B------:R-:W-:Y:S01]  /*0ac0*/  USHF.R.U64 UR44, UR8, UR15, UR9 ;  /* 0x0000000f082c7299 */ /* 0x000fe20008001209 */
[----:B------:R-:W-:Y:S01]  /*0ad0*/  I2FP.F32.U32 R0, UR7 ;  /* 0x0000000700007c45 */ /* 0x000fe20008201000 */
[----:B------:R-:W-:Y:S01]  /*0ae0*/  USHF.R.U32.HI UR5, URZ, UR15, UR9 ;  /* 0x0000000f3f057299 */ /* 0x000fe20008011609 */
[----:B-1----:R-:W-:Y:S01]  /*0af0*/  R2UR UR12, R3 ;  /* 0x00000000030c72ca */ /* 0x002fe200000e0000 */
[----:B------:R-:W-:Y:S02]  /*0b00*/  UIADD3 UR6, UP0, URZ, -UR44, URZ ;  /* 0x8000002c3f067290 */ /* 0x000fe4000ff1e03f */
[----:B------:R-:W-:Y:S01]  /*0b10*/  FMUL R0, R0, UR20 ;  /* 0x0000001400007c20 */ /* 0x000fe20008400000 */
[----:B------:R-:W-:Y:S01]  /*0b20*/  ULDC.64 UR8, c[0x0][0x620] ;  /* 0x0001880000087ab9 */ /* 0x000fe20000000a00 */
[----:B------:R-:W-:Y:S01]  /*0b30*/  UIADD3.X UR5, URZ, ~UR5, URZ, UP0, !UPT ;  /* 0x800000053f057290 */ /* 0x000fe200087fe43f */
[----:B------:R-:W-:Y:S01]  /*0b40*/  UMOV UR10, UR18 ;  /* 0x00000012000a7c82 */ /* 0x000fe20008000000 */
[----:B------:R-:W-:-:S02]  /*0b50*/  UMOV UR11, UR19 ;  /* 0x00000013000b7c82 */ /* 0x000fc40008000000 */
[----:B------:R-:W-:Y:S01]  /*0b60*/  UIMAD UR5, UR5, UR8, URZ ;  /* 0x00000008050572a4 */ /* 0x000fe2000f8e023f */
[----:B------:R-:W0:Y:S01]  /*0b70*/  F2I.U32.TRUNC.NTZ R0, R0 ;  /* 0x0000000000007305 */ /* 0x000e22000020f000 */
[----:B------:R-:W-:Y:S02]  /*0b80*/  UIMAD.WIDE.U32 UR10, UR6, UR8, UR10 ;  /* 0x00000008060a72a5 */ /* 0x000fe4000f8e000a */
[----:B------:R-:W-:Y:S01]  /*0b90*/  UIMAD UR6, UR6, UR9, UR5 ;  /* 0x00000009060672a4 */ /* 0x000fe2000f8e0205 */
[----:B------:R-:W-:Y:S01]  /*0ba0*/  ULDC UR21, c[0x0][0x658] ;  /* 0x0001960000157ab9 */ /* 0x000fe20000000800 */
[----:B------:R-:W-:Y:S02]  /*0bb0*/  UMOV UR19, 0xffffffff ;  /* 0xffffffff00137882 */ /* 0x000fe40000000000 */
[----:B------:R-:W-:Y:S01]  /*0bc0*/  UIADD3 UR6, UR11, UR6, URZ ;  /* 0x000000060b067290 */ /* 0x000fe2000fffe03f */
[----:B------:R-:W-:Y:S01]  /*0bd0*/  ULDC UR15, c[0x0][0x618] ;  /* 0x00018600000f7ab9 */ /* 0x000fe20000000800 */
[----:B------:R-:W-:Y:S01]  /*0be0*/  ULDC.64 UR8, c[0x0][0x640] ;  /* 0x0001900000087ab9 */ /* 0x000fe20000000a00 */
[----:B------:R-:W-:Y:S01]  /*0bf0*/  USHF.L.U32 UR11, UR19, UR21, URZ ;  /* 0x00000015130b7299 */ /* 0x000fe2000800063f */
[----:B------:R-:W-:Y:S01]  /*0c00*/  ISETP.NE.U32.AND P0, PT, RZ, UR8, PT ;  /* 0x00000008ff007c0c */ /* 0x000fe2000bf05070 */
[----:B------:R-:W-:-:S02]  /*0c10*/  USHF.R.U64 UR19, UR10, UR15, UR6 ;  /* 0x0000000f0a137299 */ /* 0x000fc40008001206 */
[----:B------:R-:W-:Y:S01]  /*0c20*/  USHF.R.U32.HI UR10, URZ, UR15, UR6 ;  /* 0x0000000f3f0a7299 */ /* 0x000fe20008011606 */
[----:B0-----:R-:W-:Y:S01]  /*0c30*/  R2UR UR14, R0 ;  /* 0x00000000000e72ca */ /* 0x001fe200000e0000 */
[----:B------:R-:W-:Y:S01]  /*0c40*/  ULDC UR17, c[0x0][0x608] ;  /* 0x0001820000117ab9 */ /* 0x000fe20000000800 */
[----:B------:R-:W-:Y:S01]  /*0c50*/  ISETP.NE.AND.EX P0, PT, RZ, UR9, PT, P0 ;  /* 0x00000009ff007c0c */ /* 0x000fe2000bf05300 */
[----:B------:R-:W-:Y:S02]  /*0c60*/  USHF.R.U64 UR23, UR19, UR17, UR10 ;  /* 0x0000001113177299 */ /* 0x000fe4000800120a */
[----:B------:R-:W-:Y:S01]  /*0c70*/  USHF.R.U32.HI UR10, URZ, UR17, UR10 ;  /* 0x000000113f0a7299 */ /* 0x000fe2000801160a */
[----:B------:R-:W-:Y:S01]  /*0c80*/  UMOV UR16, 0x1 ;  /* 0x0000000100107882 */ /* 0x000fe20000000000 */
[----:B------:R-:W-:Y:S02]  /*0c90*/  UIADD3 UR12, -UR12, URZ, URZ ;  /* 0x0000003f0c0c7290 */ /* 0x000fe4000fffe13f */
[----:B------:R-:W-:-:S02]  /*0ca0*/  USHF.R.U64 UR24, UR23, UR21, UR10 ;  /* 0x0000001517187299 */ /* 0x000fc4000800120a */
[----:B------:R-:W-:Y:S01]  /*0cb0*/  USHF.L.U32 UR6, UR16, UR21, URZ ;  /* 0x0000001510067299 */ /* 0x000fe2000800063f */
[----:B------:R-:W-:Y:S01]  /*0cc0*/  ULDC UR13, c[0x0][0x144] ;  /* 0x00005100000d7ab9 */ /* 0x000fe20000000800 */
[----:B------:R-:W-:Y:S01]  /*0cd0*/  ULDC UR5, c[0x0][0x600] ;  /* 0x0001800000057ab9 */ /* 0x000fe20000000800 */
[----:B------:R-:W-:Y:S02]  /*0ce0*/  ULOP3.LUT UR16, URZ, UR11, URZ, 0x33, !UPT ;  /* 0x0000000b3f107292 */ /* 0x000fe4000f8e333f */
[----:B------:R-:W-:Y:S02]  /*0cf0*/  USHF.R.U32.HI UR11, URZ, UR21, UR10 ;  /* 0x000000153f0b7299 */ /* 0x000fe4000801160a */
[----:B------:R-:W-:Y:S02]  /*0d00*/  UIADD3 UR18, UR5, -0x1, URZ ;  /* 0xffffffff05127890 */ /* 0x000fe4000fffe03f */
[----:B------:R-:W-:Y:S02]  /*0d10*/  UIADD3 UR20, -UR14, URZ, URZ ;  /* 0x0000003f0e147290 */ /* 0x000fe4000fffe13f */
[----:B------:R-:W-:Y:S01]  /*0d20*/  UIMAD UR4, UR13, UR12, UR4 ;  /* 0x0000000c0d0472a4 */ /* 0x000fe2000f8e0204 */
[----:B------:R-:W-:Y:S01]  /*0d30*/  ULDC UR25, c[0x0][0x148] ;  /* 0x0000520000197ab9 */ /* 0x000fe20000000800 */
[----:B------:R-:W-:Y:S01]  /*0d40*/  ULDC UR21, c[0x0][0x648] ;  /* 0x0001920000157ab9 */ /* 0x000fe20000000800 */
[----:B------:R-:W-:Y:S01]  /*0d50*/  ULDC UR22, c[0x0][0x638] ;  /* 0x00018e0000167ab9 */ /* 0x000fe20000000800 */
[----:B------:R-:W-:Y:S01]  /*0d60*/  UMOV UR10, UR24 ;  /* 0x00000018000a7c82 */ /* 0x000fe20008000000 */
[----:B------:R-:W-:Y:S07]  /*0d70*/  @!P0 BRA `(.L_x_7) ;  /* 0x0000000000308947 */ /* 0x000fee0003800000 */
[----:B------:R-:W-:Y:S02]  /*0d80*/  ULDC UR14, c[0x0][0x64c] ;  /* 0x00019300000e7ab9 */ /* 0x000fe40000000800 */
        /* <DEDUP_REMOVED lines=8> */
[----:B------:R-:W-:-:S07]  /*0e10*/  UIMAD.WIDE.U32.X UR8, UR17, UR9, UR14, UP0 ;  /* 0x00000009110872a5 */ /* 0x000fce00080e040e */
[----:B------:R-:W-:Y:S01]  /*0e20*/  UMOV UR10, UR8 ;  /* 0x00000008000a7c82 */ /* 0x000fe20008000000 */
[----:B------:R-:W-:-:S05]  /*0e30*/  UMOV UR11, UR9 ;  /* 0x00000009000b7c82 */ /* 0x000fca0008000000 */
.L_x_7:
[----:B------:R-:W-:Y:S01]  /*0e40*/  UISETP.NE.AND UP0, UPT, UR46, URZ, UPT ;  /* 0x0000003f2e00728c */ /* 0x000fe2000bf05270 */
[----:B------:R-:W-:Y:S01]  /*0e50*/  IMAD.MOV.U32 R0, RZ, RZ, 0x1 ;  /* 0x00000001ff007424 */ /* 0x000fe200078e00ff */
[----:B------:R-:W-:Y:S02]  /*0e60*/  USHF.R.U64 UR8, UR10, UR21, UR11 ;  /* 0x000000150a087299 */ /* 0x000fe4000800120b */
[----:B------:R-:W-:Y:S02]  /*0e70*/  ULOP3.LUT UR16, UR23, UR16, URZ, 0xc0, !UPT ;  /* 0x0000001017107292 */ /* 0x000fe4000f8ec03f */
[----:B------:R-:W-:Y:S02]  /*0e80*/  ULOP3.LUT UR18, UR19, UR18, URZ, 0xc0, !UPT ;  /* 0x0000001213127292 */ /* 0x000fe4000f8ec03f */
[----:B------:R-:W-:-:S03]  /*0e90*/  UIMAD UR16, UR6, UR8, UR16 ;  /* 0x00000008061072a4 */ /* 0x000fc6000f8e0210 */
[----:B------:R-:W-:Y:S02]  /*0ea0*/  @UP0 UIMAD UR4, UR25, UR20, UR7 ;  /* 0x00000014190402a4 */ /* 0x000fe4000f8e0207 */
[----:B------:R-:W-:-:S04]  /*0eb0*/  UIADD3 UR7, -UR8, URZ, URZ ;  /* 0x0000003f08077290 */ /* 0x000fc8000fffe13f */
[----:B------:R-:W-:-:S03]  /*0ec0*/  UIMAD UR6, UR7, UR22, UR24 ;  /* 0x00000016070672a4 */ /* 0x000fc6000f8e0218 */
[----:B------:R-:W-:Y:S01]  /*0ed0*/  ULDC UR7, c[0x0][0x610] ;  /* 0x0001840000077ab9 */ /* 0x000fe20000000800 */
[----:B------:R-:W-:Y:S02]  /*0ee0*/  UIMAD UR6, UR6, UR5, UR18 ;  /* 0x00000005060672a4 */ /* 0x000fe4000f8e0212 */
[----:B------:R-:W-:-:S04]  /*0ef0*/  UIMAD UR4, UR16, UR7, UR4 ;  /* 0x00000007100472a4 */ /* 0x000fc8000f8e0204 */
[----:B------:R-:W-:Y:S02]  /*0f00*/  USEL UR41, UR6, UR4, !UP0 ;  /* 0x0000000406297287 */ /* 0x000fe4000c000000 */
[----:B------:R-:W-:-:S12]  /*0f10*/  USEL UR42, UR4, UR6, !UP0 ;  /* 0x00000006042a7287 */ /* 0x000fd8000c000000 */
.L_x_5:
[----:B------:R-:W-:-:S08]  /*0f20*/  NOP ;  /* 0x0000000000007918 */ /* 0x000fd00000000000 */
[----:B------:R-:W0:Y:S02]  /*0f30*/  USETMAXREG.TRY_ALLOC.CTAPOOL UP0, 0xe8 ;  /* 0x000000e8000079c8 */ /* 0x000e240008000600 */
[----:B0-----:R-:W-:-:S13]  /*0f40*/  PLOP3.LUT P0, PT, PT, PT, UP0, 0x80, 0x0 ;  /* 0x000000000000781c */ /* 0x001fda0003f0f008 */
[----:B------:R-:W-:Y:S05]  /*0f50*/  @!P0 BRA `(.L_x_5) ;  /* 0xfffffffc00f08947 */ /* 0x000fea000383ffff */
[----:B------:R-:W-:Y:S01]  /*0f60*/  ULDC.64 UR4, c[0x0][0x598] ;  /* 0x0001660000047ab9 */ /* 0x000fe20000000a00 */
[----:B------:R-:W-:Y:S01]  /*0f70*/  ULDC.64 UR36, c[0x0][0x208] ;  /* 0x0000820000247ab9 */ /* 0x000fe20000000a00 */
[----:B------:R-:W-:-:S04]  /*0f80*/  ISETP.NE.U32.AND P0, PT, RZ, UR4, PT ;  /* 0x00000004ff007c0c */ /* 0x000fc8000bf05070 */
[----:B------:R-:W-:-:S13]  /*0f90*/  ISETP.NE.AND.EX P0, PT, RZ, UR5, PT, P0 ;  /* 0x00000005ff007c0c */ /* 0x000fda000bf05300 */
[----:B------:R-:W-:Y:S05]  /*0fa0*/  @!P0 BRA `(.L_x_8) ;  /* 0x00000000001c8947 */ /* 0x000fea0003800000 */
[----:B------:R-:W0:Y:S02]  /*0fb0*/  LDC.64 R4, c[0x0][0x598] ;  /* 0x00016600ff047b82 */ /* 0x000e240000000a00 */
[----:B0-----:R-:W2:Y:S02]  /*0fc0*/  LDG.E.64 R4, desc[UR36][R4.64] ;  /* 0x0000002404047981 */ /* 0x001ea4000c1e1b00 */
[----:B--2---:R-:W-:-:S04]  /*0fd0*/  ISETP.NE.U32.AND P0, PT, R4, RZ, PT ;  /* 0x000000ff0400720c */ /* 0x004fc80003f05070 */
[----:B------:R-:W-:-:S13]  /*0fe0*/  ISETP.NE.AND.EX P0, PT, R5, RZ, PT, P0 ;  /* 0x000000ff0500720c */ /* 0x000fda0003f05300 */
[----:B------:R-:W-:Y:S05]  /*0ff0*/  @!P0 BRA `(.L_x_8) ;  /* 0x0000000000088947 */ /* 0x000fea0003800000 */
[----:B------:R0:W5:Y:S01]  /*1000*/  LD.E R19, desc[UR36][R4.64] ;  /* 0x0000002404137980 */ /* 0x000162000c101900 */
[----:B------:R-:W-:Y:S05]  /*1010*/  BRA `(.L_x_9) ;  /* 0x0000000000247947 */ /* 0x000fea0003800000 */
.L_x_8:
[----:B------:R-:W-:Y:S02]  /*1020*/  ULDC.64 UR4, c[0x0][0x588] ;  /* 0x0001620000047ab9 */ /* 0x000fe40000000a00 */
[----:B------:R-:W-:-:S04]  /*1030*/  ISETP.NE.U32.AND P0, PT, RZ, UR4, PT ;  /* 0x00000004ff007c0c */ /* 0x000fc8000bf05070 */
[----:B------:R-:W-:-:S13]  /*1040*/  ISETP.NE.AND.EX P0, PT, RZ, UR5, PT, P0 ;  /* 0x00000005ff007c0c */ /* 0x000fda000bf05300 */
[----:B------:R-:W-:Y:S05]  /*1050*/  @!P0 BRA `(.L_x_10) ;  /* 0x00000000000c8947 */ /* 0x000fea0003800000 */
[----:B------:R-:W0:Y:S02]  /*1060*/  LDC.64 R4, c[0x0][0x588] ;  /* 0x00016200ff047b82 */ /* 0x000e240000000a00 */
[----:B0-----:R1:W5:Y:S01]  /*1070*/  LDG.E R19, desc[UR36][R4.64] ;  /* 0x0000002404137981 */ /* 0x001362000c1e1900 */
[----:B------:R-:W-:Y:S05]  /*1080*/  BRA `(.L_x_9) ;  /* 0x0000000000087947 */ /* 0x000fea0003800000 */
.L_x_10:
[----:B------:R-:W-:Y:S02]  /*1090*/  ULDC UR4, c[0x0][0x580] ;  /* 0x0001600000047ab9 */ /* 0x000fe40000000800 */
[----:B------:R-:W-:-:S07]  /*10a0*/  IMAD.U32 R19, RZ, RZ, UR4 ;  /* 0x00000004ff137e24 */ /* 0x000fce000f8e00ff */
.L_x_9:
[----:B------:R-:W-:Y:S02]  /*10b0*/  ULDC.64 UR4, c[0x0][0x5a0] ;  /* 0x0001680000047ab9 */ /* 0x000fe40000000a00 */
[----:B------:R-:W-:-:S04]  /*10c0*/  ISETP.NE.U32.AND P0, PT, RZ, UR4, PT ;  /* 0x00000004ff007c0c */ /* 0x000fc8000bf05070 */
[----:B------:R-:W-:-:S13]  /*10d0*/  ISETP.NE.AND.EX P0, PT, RZ, UR5, PT, P0 ;  /* 0x00000005ff007c0c */ /* 0x000fda000bf05300 */
[----:B------:R-:W-:Y:S05]  /*10e0*/  @!P0 BRA `(.L_x_11) ;  /* 0x00000000001c8947 */ /* 0x000fea0003800000 */
[----:B01----:R-:W0:Y:S02]  /*10f0*/  LDC.64 R4, c[0x0][0x5a0] ;  /* 0x00016800ff047b82 */ /* 0x003e240000000a00 */
[----:B0-----:R-:W2:Y:S02]  /*1100*/  LDG.E.64 R4, desc[UR36][R4.64] ;  /* 0x0000002404047981 */ /* 0x001ea4000c1e1b00 */
[----:B--2---:R-:W-:-:S04]  /*1110*/  ISETP.NE.U32.AND P0, PT, R4, RZ, PT ;  /* 0x000000ff0400720c */ /* 0x004fc80003f05070 */
[----:B------:R-:W-:-:S13]  /*1120*/  ISETP.NE.AND.EX P0, PT, R5, RZ, PT, P0 ;  /* 0x000000ff0500720c */ /* 0x000fda0003f05300 */
[----:B------:R-:W-:Y:S05]  /*1130*/  @!P0 BRA `(.L_x_11) ;  /* 0x0000000000088947 */ /* 0x000fea0003800000 */
[----:B------:R0:W5:Y:S01]  /*1140*/  LD.E R18, desc[UR36][R4.64] ;  /* 0x0000002404127980 */ /* 0x000162000c101900 */
[----:B------:R-:W-:Y:S05]  /*1150*/  BRA `(.L_x_12) ;  /* 0x0000000000247947 */ /* 0x000fea0003800000 */
.L_x_11:
[----:B------:R-:W-:Y:S02]  /*1160*/  ULDC.64 UR4, c[0x0][0x590] ;  /* 0x0001640000047ab9 */ /* 0x000fe40000000a00 */
[----:B------:R-:W-:-:S04]  /*1170*/  ISETP.NE.U32.AND P0, PT, RZ, UR4, PT ;  /* 0x00000004ff007c0c */ /* 0x000fc8000bf05070 */
[----:B------:R-:W-:-:S13]  /*1180*/  ISETP.NE.AND.EX P0, PT, RZ, UR5, PT, P0 ;  /* 0x00000005ff007c0c */ /* 0x000fda000bf05300 */
[----:B------:R-:W-:Y:S05]  /*1190*/  @!P0 BRA `(.L_x_13) ;  /* 0x00000000000c8947 */ /* 0x000fea0003800000 */
[----:B01----:R-:W0:Y:S02]  /*11a0*/  LDC.64 R4, c[0x0][0x590] ;  /* 0x00016400ff047b82 */ /* 0x003e240000000a00 */
[----:B0-----:R1:W5:Y:S01]  /*11b0*/  LDG.E R18, desc[UR36][R4.64] ;  /* 0x0000002404127981 */ /* 0x001362000c1e1900 */
[----:B------:R-:W-:Y:S05]  /*11c0*/  BRA `(.L_x_12) ;  /* 0x0000000000087947 */ /* 0x000fea0003800000 */
.L_x_13:
[----:B------:R-:W-:Y:S02]  /*11d0*/  ULDC UR4, c[0x0][0x584] ;  /* 0x0001610000047ab9 */ /* 0x000fe40000000800 */
[----:B------:R-:W-:-:S07]  /*11e0*/  IMAD.U32 R18, RZ, RZ, UR4 ;  /* 0x00000004ff127e24 */ /* 0x000fce000f8e00ff */
.L_x_12:
[----:B------:R-:W-:-:S13]  /*11f0*/  LOP3.LUT P0, RZ, R0, 0xff, RZ, 0xc0, !PT ;  /* 0x000000ff00ff7812 */ /* 0x000fda000780c0ff */
[----:B------:R-:W-:Y:S05]  /*1200*/  @!P0 EXIT ;  /* 0x000000000000894d */ /* 0x000fea0003800000 */
[----:B------:R-:W-:Y:S01]  /*1210*/  ULDC UR4, c[0x0][0x28c] ;  /* 0x0000a30000047ab9 */ /* 0x000fe20000000800 */
[----:B------:R-:W-:Y:S01]  /*1220*/  UMOV UR39, URZ ;  /* 0x0000003f00277c82 */ /* 0x000fe20008000000 */
[----:B------:R-:W-:Y:S01]  /*1230*/  UIADD3 UR4, UR4, 0x1f, URZ ;  /* 0x0000001f04047890 */ /* 0x000fe2000fffe03f */
[----:B------:R-:W-:-:S03]  /*1240*/  UMOV UR38, URZ ;  /* 0x0000003f00267c82 */ /* 0x000fc60008000000 */
[----:B------:R-:W-:-:S04]  /*1250*/  USHF.R.S32.HI UR5, URZ, 0x1f, UR4 ;  /* 0x0000001f3f057899 */ /* 0x000fc80008011404 */
[----:B------:R-:W-:-:S04]  /*1260*/  ULEA.HI UR5, UR5, UR4, URZ, 0x5 ;  /* 0x0000000405057291 */ /* 0x000fc8000f8f283f */
[----:B------:R-:W-:-:S12]  /*1270*/  USHF.R.S32.HI UR43, URZ, 0x5, UR5 ;  /* 0x000000053f2b7899 */ /* 0x000fd80008011405 */
.L_x_419:
[----:B------:R-:W-:Y:S01]  /*1280*/  LOP3.LUT R0, R2, 0x80, RZ, 0xc0, !PT ;  /* 0x0000008002007812 */ /* 0x000fe200078ec0ff */
[----:B------:R-:W2:Y:S01]  /*1290*/  S2UR UR7, SR_CgaCtaId ;  /* 0x00000000000779c3 */ /* 0x000ea20000008800 */
[----:B------:R-:W-:Y:S02]  /*12a0*/  UMOV UR6, 0x400 ;  /* 0x0000040000067882 */ /* 0x000fe40000000000 */
[----:B------:R-:W-:-:S06]  /*12b0*/  SHF.R.U32.HI R0, RZ, 0x7, R0 ;  /* 0x00000007ff007819 */ /* 0x000fcc0000011600 */
[----:B---3--:R-:W3:Y:S01]  /*12c0*/  SHFL.IDX PT, R0, R0, RZ, 0x1f ;  /* 0x00001fff00007589 */ /* 0x008ee200000e0000 */
[----:B--2---:R-:W-:Y:S01]  /*12d0*/  ULEA UR6, UR7, UR6, 0x18 ;  /* 0x0000000607067291 */ /* 0x004fe2000f8ec03f */
[----:B---3--:R-:W-:-:S13]  /*12e0*/  R2UR UR4, R0 ;  /* 0x00000000000472ca */ /* 0x008fda00000e0000 */
[----:B------:R-:W-:-:S04]  /*12f0*/  ULEA.HI UR5, UR4, UR4, URZ, 0x1 ;  /* 0x0000000404057291 */ /* 0x000fc8000f8f083f */
[----:B------:R-:W-:-:S04]  /*1300*/  ULOP3.LUT UR5, UR5, 0x1ffffe, URZ, 0xc0, !UPT ;  /* 0x001ffffe05057892 */ /* 0x000fc8000f8ec03f */
[----:B------:R-:W-:-:S03]  /*1310*/  UIADD3 UR5, UR4, -UR5, URZ ;  /* 0x8000000504057290 */ /* 0x000fc6000fffe03f */
[----:B------:R-:W-:Y:S01]  /*1320*/  ULDC UR4, c[0x0][0x28c] ;  /* 0x0000a30000047ab9 */ /* 0x000fe20000000800 */
[----:B------:R-:W-:Y:S01]  /*1330*/  ULEA UR5, UR5, UR6, 0xb ;  /* 0x0000000605057291 */ /* 0x000fe2000f8e583f */
[----:B------:R-:W-:-:S03]  /*1340*/  ISETP.LT.AND P0, PT, RZ, UR4, PT ;  /* 0x00000004ff007c0c */ /* 0x000fc6000bf01270 */
[----:B------:R-:W-:-:S04]  /*1350*/  UIADD3 UR5, UR5, 0x200, URZ ;  /* 0x0000020005057890 */ /* 0x000fc8000fffe03f */
[----:B------:R-:W-:-:S04]  /*1360*/  USHF.R.U32.HI UR5, URZ, 0x4, UR5 ;  /* 0x000000043f057899 */ /* 0x000fc80008011605 */
[----:B------:R-:W-:-:S04]  /*1370*/  ULOP3.LUT UR5, UR5, 0x3fff, URZ, 0xc0, !UPT ;  /* 0x00003fff05057892 */ /* 0x000fc8000f8ec03f */
[----:B------:R-:W-:Y:S01]  /*1380*/  ULOP3.LUT UR45, UR5, 0x10000, URZ, 0xfc, !UPT ;  /* 0x00010000052d7892 */ /* 0x000fe2000f8efc3f */
[----:B01--4-:R-:W-:Y:S11]  /*1390*/  @P0 BRA `(.L_x_14) ;  /* 0x0000000000400947 */ /* 0x013ff60003800000 */
[----:B------:R-:W-:Y:S01]  /*13a0*/  MOV R0, 0x0 ;  /* 0x0000000000007802 */ /* 0x000fe20000000f00 */
[----:B------:R-:W-:Y:S01]  /*13b0*/  ULDC.64 UR4, c[0x4][0x68] ;  /* 0x01001a0000047ab9 */ /* 0x000fe20000000a00 */
[----:B------:R-:W-:Y:S01]  /*13c0*/  ULDC.64 UR6, c[0x4][0x8] ;  /* 0x0100020000067ab9 */ /* 0x000fe20000000a00 */
[----:B01----:R-:W-:Y:S01]  /*13d0*/  IMAD.U32 R4, RZ, RZ, UR4 ;  /* 0x00000004ff047e24 */ /* 0x003fe2000f8e00ff */
[----:B------:R0:W1:Y:S01]  /*13e0*/  LDC.64 R14, c[0x4][R0] ;  /* 0x01000000000e7b82 */ /* 0x0000620000000a00 */
[----:B------:R-:W-:Y:S01]  /*13f0*/  IMAD.U32 R5, RZ, RZ, UR5 ;  /* 0x00000005ff057e24 */ /* 0x000fe2000f8e00ff */
[----:B------:R-:W-:Y:S01]  /*1400*/  ULDC.64 UR4, c[0x4][0x70] ;  /* 0x01001c0000047ab9 */ /* 0x000fe20000000a00 */
[----:B------:R-:W-:Y:S02]  /*1410*/  IMAD.U32 R10, RZ, RZ, UR6 ;  /* 0x00000006ff0a7e24 */ /* 0x000fe4000f8e00ff */
[----:B------:R-:W-:Y:S02]  /*1420*/  IMAD.U32 R6, RZ, RZ, UR4 ;  /* 0x00000004ff067e24 */ /* 0x000fe4000f8e00ff */
[----:B------:R-:W-:-:S02]  /*1430*/  IMAD.U32 R7, RZ, RZ, UR5 ;  /* 0x00000005ff077e24 */ /* 0x000fc4000f8e00ff */
[----:B------:R-:W-:Y:S02]  /*1440*/  IMAD.U32 R11, RZ, RZ, UR7 ;  /* 0x00000007ff0b7e24 */ /* 0x000fe4000f8e00ff */
[----:B------:R-:W-:Y:S02]  /*1450*/  IMAD.MOV.U32 R8, RZ, RZ, 0x1e1 ;  /* 0x000001e1ff087424 */ /* 0x000fe400078e00ff */
[----:B------:R-:W-:Y:S02]  /*1460*/  IMAD.MOV.U32 R12, RZ, RZ, 0x1 ;  /* 0x00000001ff0c7424 */ /* 0x000fe400078e00ff */
[----:B0-----:R-:W-:-:S07]  /*1470*/  IMAD.MOV.U32 R13, RZ, RZ, RZ ;  /* 0x000000ffff0d7224 */ /* 0x001fce00078e00ff */
[----:B------:R-:W-:-:S07]  /*1480*/  LEPC R20, `(.L_x_14) ;  /* 0x000000001014794e */ /* 0x000fce0000000000 */
[----:B-1---5:R-:W-:Y:S05]  /*1490*/  CALL.ABS.NOINC R14 ;  /* 0x000000000e007343 */ /* 0x022fea0003c00000 */
.L_x_14:
[----:B------:R-:W-:-:S06]  /*14a0*/  ULOP3.LUT UR4, UR40, 0x1, URZ, 0xfc, !UPT ;  /* 0x0000000128047892 */ /* 0x000fcc000f8efc3f */
[----:B------:R-:W-:-:S05]  /*14b0*/  IMAD.U32 R0, RZ, RZ, UR4 ;  /* 0x00000004ff007e24 */ /* 0x000fca000f8e00ff */
[----:B------:R-:W-:-:S13]  /*14c0*/  ISETP.NE.AND P0, PT, R0, 0x3, PT ;  /* 0x000000030000780c */ /* 0x000fda0003f05270 */
[----:B------:R-:W-:Y:S05]  /*14d0*/  @!P0 BRA `(.L_x_15) ;  /* 0x0000000000048947 */ /* 0x000fea0003800000 */
[----:B------:R-:W-:Y:S01]  /*14e0*/  BPT.TRAP 0x1 ;  /* 0x000000040000795c */ /* 0x000fe20000300000 */
.L_x_15:
[----:B------:R-:W2:Y:S01]  /*14f0*/  S2UR UR5, SR_CgaCtaId ;  /* 0x00000000000579c3 */ /* 0x000ea20000008800 */
[----:B------:R-:W-:Y:S01]  /*1500*/  UMOV UR4, 0x400 ;  /* 0x0000040000047882 */ /* 0x000fe20000000000 */
[----:B------:R-:W-:Y:S02]  /*1510*/  IMAD.U32 R0, RZ, RZ, UR39 ;  /* 0x00000027ff007e24 */ /* 0x000fe4000f8e00ff */
[----:B01----:R-:W-:-:S03]  /*1520*/  IMAD.U32 R4, RZ, RZ, UR38 ;  /* 0x00000026ff047e24 */ /* 0x003fc6000f8e00ff */
[----:B------:R-:W-:Y:S01]  /*1530*/  SHF.L.U32 R0, R0, 0x1f, RZ ;  /* 0x0000001f00007819 */ /* 0x000fe200000006ff */
[----:B--2---:R-:W-:-:S06]  /*1540*/  ULEA UR4, UR5, UR4, 0x18 ;  /* 0x0000000405047291 */ /* 0x004fcc000f8ec03f */
[----:B------:R-:W-:-:S04]  /*1550*/  IMAD.U32 R5, RZ, RZ, UR4 ;  /* 0x00000004ff057e24 */ /* 0x000fc8000f8e00ff */
[----:B------:R-:W-:-:S04]  /*1560*/  IMAD R3, R4, 0x8, R5 ;  /* 0x0000000804037824 */ /* 0x000fc800078e0205 */
[----:B------:R0:W1:Y:S01]  /*1570*/  SYNCS.PHASECHK.TRANS64.TRYWAIT P1, [R3+URZ], R0 ;  /* 0x00000000030075a7 */ /* 0x000062000802017f */
[----:B------:R-:W-:Y:S05]  /*1580*/  @!P0 BRA `(.L_x_16) ;  /* 0x0000000000048947 */ /* 0x000fea0003800000 */
[----:B------:R-:W-:Y:S01]  /*1590*/  BPT.TRAP 0x1 ;  /* 0x000000040000795c */ /* 0x000fe20000300000 */
.L_x_16:
[----:B-1----:R-:W-:Y:S05]  /*15a0*/  @P1 BRA `(.L_x_17) ;  /* 0x0000000000081947 */ /* 0x002fea0003800000 */
[----:B------:R-:W1:Y:S02]  /*15b0*/  SYNCS.PHASECHK.TRANS64.TRYWAIT P1, [R3+URZ], R0 ;  /* 0x00000000030075a7 */ /* 0x000e64000802017f */
[----:B-1----:R-:W-:Y:S05]  /*15c0*/  @!P1 BRA `(.L_x_18) ;  /* 0x000000c0009c9947 */ /* 0x002fea0003800000 */
.L_x_17:
[----:B------:R-:W-:-:S04]  /*15d0*/  UISETP.LT.AND UP0, UPT, UR43, 0x1, UPT ;  /* 0x000000012b00788c */ /* 0x000fc8000bf01270 */
[----:B------:R-:W-:-:S06]  /*15e0*/  USEL UR4, UR43, 0x1, UP0 ;  /* 0x000000012b047887 */ /* 0x000fcc0008000000 */
[----:B01----:R-:W-:Y:S01]  /*15f0*/  IMAD.U32 R0, RZ, RZ, UR4 ;  /* 0x00000004ff007e24 */ /* 0x003fe2000f8e00ff */
[----:B------:R-:W-:Y:S05]  /*1600*/  WARPSYNC.ALL ;  /* 0x0000000000007948 */ /* 0x000fea0003800000 */
[----:B------:R-:W-:-:S04]  /*1610*/  IADD3 R0, -R0, UR43, RZ ;  /* 0x0000002b00007c10 */ /* 0x000fc8000fffe1ff */
[----:B------:R-:W-:Y:S02]  /*1620*/  ISETP.GE.AND P1, PT, R0, 0x1, PT ;  /* 0x000000010000780c */ /* 0x000fe40003f26270 */
[----:B------:R-:W-:Y:S01]  /*1630*/  R2UR UR4, R5 ;  /* 0x00000000050472ca */ /* 0x000fe200000e0000 */
[----:B------:R-:W-:Y:S01]  /*1640*/  WARPGROUP.ARRIVE ;  /* 0x00000000000079c5 */ /* 0x000fe20000000000 */
[----:B------:R-:W-:Y:S01]  /*1650*/  UMOV UR5, 0xc0000010 ;  /* 0xc000001000057882 */ /* 0x000fe20000000000 */
[----:B------:R-:W-:-:S10]  /*1660*/  UMOV UR7, 0xc0000010 ;  /* 0xc000001000077882 */ /* 0x000fd40000000000 */
[----:B------:R-:W-:-:S04]  /*1670*/  UIADD3 UR4, UR4, 0x20200, URZ ;  /* 0x0002020004047890 */ /* 0x000fc8000fffe03f */
[----:B------:R-:W-:-:S04]  /*1680*/  USHF.R.U32.HI UR4, URZ, 0x4, UR4 ;  /* 0x000000043f047899 */ /* 0x000fc80008011604 */
[----:B------:R-:W-:-:S04]  /*1690*/  ULOP3.LUT UR4, UR4, 0x3fff, URZ, 0xc0, !UPT ;  /* 0x00003fff04047892 */ /* 0x000fc8000f8ec03f */
[----:B------:R-:W-:Y:S02]  /*16a0*/  ULOP3.LUT UR10, UR4, 0x10000, URZ, 0xfc, !UPT ;  /* 0x00010000040a7892 */ /* 0x000fe4000f8efc3f */
[----:B------:R-:W-:Y:S02]  /*16b0*/  ULEA UR4, UR38, UR45, 0x9 ;  /* 0x0000002d26047291 */ /* 0x000fe4000f8e483f */
[----:B------:R-:W-:-:S09]  /*16c0*/  UIMAD UR6, UR38, 0x180, UR10 ;  /* 0x00000180260678a4 */ /* 0x000fd2000f8e020a */
[----:B------:R-:W-:Y:S01]  /*16d0*/  IGMMA.64x192x32.S8.S8 R120, gdesc[UR4], RZ, !UPT, gsb0 ;  /* 0x04e00000047879f1 */ /* 0x000fe2000c0410ff */
[----:B------:R-:W-:Y:S01]  /*16e0*/  UIADD3 UR4, UR4, 0x100, URZ ;  /* 0x0000010004047890 */ /* 0x000fe2000fffe03f */
[----:B------:R-:W-:Y:S01]  /*16f0*/  UMOV UR5, 0xc0000010 ;  /* 0xc000001000057882 */ /* 0x000fe20000000000 */
[----:B------:R-:W-:Y:S02]  /*1700*/  WARPGROUP.DEPBAR.LE gsb0, 0x0 ;  /* 0x00008000000079c5 */ /* 0x000fe40000010000 */
[----:B------:R-:W-:-:S06]  /*1710*/  WARPGROUP.ARRIVE ;  /* 0x00000000000079c5 */ /* 0x000fcc0000000000 */
[----:B------:R-:W-:Y:S03]  /*1720*/  IGMMA.64x192x32.S8.S8 R24, gdesc[UR4], RZ, !UPT, gsb0 ;  /* 0x04e00000041879f1 */ /* 0x000fe6000c0410ff */
[----:B------:R-:W-:Y:S02]  /*1730*/  WARPGROUP.DEPBAR.LE gsb0, 0x0 ;  /* 0x00008000000079c5 */ /* 0x000fe40000010000 */
[----:B------:R-:W-:Y:S05]  /*1740*/  @!P1 BRA `(.L_x_19) ;  /* 0x0000000000e09947 */ /* 0x000fea0003800000 */
[----:B------:R-:W-:Y:S02]  /*1750*/  UIADD3 UR4, UR38, 0x1, URZ ;  /* 0x0000000126047890 */ /* 0x000fe4000fffe03f */
[----:B------:R-:W-:Y:S02]  /*1760*/  UMOV UR9, UR38 ;  /* 0x0000002600097c82 */ /* 0x000fe40008000000 */
[----:B------:R-:W-:-:S04]  /*1770*/  UISETP.NE.AND UP0, UPT, UR4, 0x10, UPT ;  /* 0x000000100400788c */ /* 0x000fc8000bf05270 */
[----:B------:R-:W-:Y:S02]  /*1780*/  USEL UR5, URZ, 0x1, UP0 ;  /* 0x000000013f057887 */ /* 0x000fe40008000000 */
[----:B------:R-:W-:Y:S02]  /*1790*/  USEL UR8, UR4, URZ, UP0 ;  /* 0x0000003f04087287 */ /* 0x000fe40008000000 */
[----:B------:R-:W-:-:S06]  /*17a0*/  ULOP3.LUT UR5, UR39, UR5, URZ, 0x3c, !UPT ;  /* 0x0000000527057292 */ /* 0x000fcc000f8e3c3f */
[----:B------:R-:W-:-:S07]  /*17b0*/  IMAD.U32 R6, RZ, RZ, UR5 ;  /* 0x00000005ff067e24 */ /* 0x000fce000f8e00ff */
.L_x_26:
[----:B01----:R-:W-:Y:S05]  /*17c0*/  @!P0 BRA `(.L_x_20) ;  /* 0x0000000000048947 */ /* 0x003fea0003800000 */
[----:B------:R-:W-:Y:S01]  /*17d0*/  BPT.TRAP 0x1 ;  /* 0x000000040000795c */ /* 0x000fe20000300000 */
.L_x_20:
[----:B------:R-:W0:Y:S01]  /*17e0*/  S2UR UR5, SR_CgaCtaId ;  /* 0x00000000000579c3 */ /* 0x000e220000008800 */
[----:B------:R-:W-:Y:S01]  /*17f0*/  UMOV UR4, 0x400 ;  /* 0x0000040000047882 */ /* 0x000fe20000000000 */
[----:B------:R-:W-:Y:S01]  /*1800*/  IMAD.U32 R4, RZ, RZ, UR8 ;  /* 0x00000008ff047e24 */ /* 0x000fe2000f8e00ff */
[----:B------:R-:W-:Y:S01]  /*1810*/  SHF.L.U32 R3, R6, 0x1f, RZ ;  /* 0x0000001f06037819 */ /* 0x000fe200000006ff */
[----:B0-----:R-:W-:-:S06]  /*1820*/  ULEA UR4, UR5, UR4, 0x18 ;  /* 0x0000000405047291 */ /* 0x001fcc000f8ec03f */
[----:B------:R-:W-:-:S04]  /*1830*/  IMAD.U32 R5, RZ, RZ, UR4 ;  /* 0x00000004ff057e24 */ /* 0x000fc8000f8e00ff */
[----:B------:R-:W-:-:S04]  /*1840*/  IMAD R4, R4, 0x8, R5 ;  /* 0x0000000804047824 */ /* 0x000fc800078e0205 */
[----:B------:R0:W1:Y:S01]  /*1850*/  SYNCS.PHASECHK.TRANS64.TRYWAIT P1, [R4+URZ], R3 ;  /* 0x00000003040075a7 */ /* 0x000062000802017f */
[----:B------:R-:W-:Y:S05]  /*1860*/  @!P0 BRA `(.L_x_21) ;  /* 0x0000000000048947 */ /* 0x000fea0003800000 */
[----:B------:R-:W-:Y:S01]  /*1870*/  BPT.TRAP 0x1 ;  /* 0x000000040000795c */ /* 0x000fe20000300000 */
.L_x_21:
[----:B-1----:R-:W-:Y:S05]  /*1880*/  @P1 BRA `(.L_x_22) ;  /* 0x0000000000081947 */ /* 0x002fea0003800000 */
[----:B------:R-:W1:Y:S02]  /*1890*/  SYNCS.PHASECHK.TRANS64.TRYWAIT P1, [R4+URZ], R3 ;  /* 0x00000003040075a7 */ /* 0x000e64000802017f */
[----:B-1----:R-:W-:Y:S05]  /*18a0*/  @!P1 BRA `(.L_x_23) ;  /* 0x000000bc00f89947 */ /* 0x002fea0003800000 */
.L_x_22:
[----:B------:R-:W-:Y:S01]  /*18b0*/  ULEA UR4, UR8, UR45, 0x9 ;  /* 0x0000002d08047291 */ /* 0x000fe2000f8e483f */
[----:B------:R-:W-:Y:S01]  /*18c0*/  WARPGROUP.ARRIVE ;  /* 0x00000000000079c5 */ /* 0x000fe20000000000 */
[----:B------:R-:W-:Y:S01]  /*18d0*/  UIMAD UR6, UR8, 0x180, UR10 ;  /* 0x00000180080678a4 */ /* 0x000fe2000f8e020a */
[----:B------:R-:W-:Y:S01]  /*18e0*/  UMOV UR5, 0xc0000010 ;  /* 0xc000001000057882 */ /* 0x000fe20000000000 */
[----:B------:R-:W-:-:S07]  /*18f0*/  UMOV UR7, 0xc0000010 ;  /* 0xc000001000077882 */ /* 0x000fce0000000000 */
[----:B------:R-:W-:Y:S01]  /*1900*/  IGMMA.64x192x32.S8.S8 R120, gdesc[UR4], R120, gsb0 ;  /* 0x04e00000047879f1 */ /* 0x000fe20008041078 */
[----:B------:R-:W-:Y:S01]  /*1910*/  UIADD3 UR4, UR4, 0x100, URZ ;  /* 0x0000010004047890 */ /* 0x000fe2000fffe03f */
[----:B------:R-:W-:Y:S01]  /*1920*/  UMOV UR5, 0xc0000010 ;  /* 0xc000001000057882 */ /* 0x000fe20000000000 */
[----:B------:R-:W-:Y:S02]  /*1930*/  WARPGROUP.DEPBAR.LE gsb0, 0x0 ;  /* 0x00008000000079c5 */ /* 0x000fe40000010000 */
[----:B------:R-:W-:-:S06]  /*1940*/  WARPGROUP.ARRIVE ;  /* 0x00000000000079c5 */ /* 0x000fcc0000000000 */
[----:B------:R-:W-:Y:S03]  /*1950*/  IGMMA.64x192x32.S8.S8 R24, gdesc[UR4], R24, gsb0 ;  /* 0x04e00000041879f1 */ /* 0x000fe60008041018 */
[----:B------:R-:W-:Y:S02]  /*1960*/  WARPGROUP.DEPBAR.LE gsb0, 0x0 ;  /* 0x00008000000079c5 */ /* 0x000fe40000010000 */
[----:B------:R-:W-:Y:S05]  /*1970*/  @!P0 BRA `(.L_x_24) ;  /* 0x0000000000048947 */ /* 0x000fea0003800000 */
[----:B------:R-:W-:Y:S01]  /*1980*/  BPT.TRAP 0x1 ;  /* 0x000000040000795c */ /* 0x000fe20000300000 */
.L_x_24:
[----:B------:R-:W-:Y:S01]  /*1990*/  R2UR UR4, R5 ;  /* 0x00000000050472ca */ /* 0x000fe200000e0000 */
[----:B------:R-:W-:-:S06]  /*19a0*/  UISETP.GT.U32.AND UP0, UPT, UR40, 0x1, UPT ;  /* 0x000000012800788c */ /* 0x000fcc000bf04070 */
[----:B------:R-:W-:-:S06]  /*19b0*/  PLOP3.LUT P1, PT, PT, PT, UP0, 0x80, 0x0 ;  /* 0x000000000000781c */ /* 0x000fcc0003f2f008 */
[----:B------:R-:W-:-:S04]  /*19c0*/  ULEA UR4, UR9, UR4, 0x3 ;  /* 0x0000000409047291 */ /* 0x000fc8000f8e183f */
[----:B------:R-:W-:-:S04]  /*19d0*/  UIADD3 UR4, UR4, 0x80, URZ ;  /* 0x0000008004047890 */ /* 0x000fc8000fffe03f */
[----:B------:R-:W-:-:S09]  /*19e0*/  UPRMT UR4, URZ, 0x654, UR4 ;  /* 0x000006543f047896 */ /* 0x000fd20008000004 */
[----:B------:R-:W-:Y:S01]  /*19f0*/  SYNCS.ARRIVE.TRANS64.RED.A1T0 RZ, [UR4], RZ ;  /* 0x000000ffffff79a7 */ /* 0x000fe20008100404 */
[----:B------:R-:W-:Y:S05]  /*1a00*/  @P1 BRA `(.L_x_25) ;  /* 0x0000000000041947 */ /* 0x000fea0003800000 */
[----:B------:R-:W-:Y:S01]  /*1a10*/  BPT.TRAP 0x1 ;  /* 0x000000040000795c */ /* 0x000fe20000300000 */
.L_x_25:
[----:B------:R-:W-:Y:S01]  /*1a20*/  UIADD3 UR8, UR8, 0x1, URZ ;  /* 0x0000000108087890 */ /* 0x000fe2000fffe03f */
[C---:B------:R-:W-:Y:S01]  /*1a30*/  ISETP.GT.AND P1, PT, R0.reuse, 0x1, PT ;  /* 0x000000010000780c */ /* 0x040fe20003f24270 */
[----:B------:R-:W-:Y:S01]  /*1a40*/  UIADD3 UR9, UR9, 0x1, URZ ;  /* 0x0000000109097890 */ /* 0x000fe2000fffe03f */
[----:B------:R-:W-:Y:S01]  /*1a50*/  VIADD R0, R0, 0xffffffff ;  /* 0xffffffff00007836 */ /* 0x000fe20000000000 */
[----:B------:R-:W-:Y:S02]  /*1a60*/  UISETP.NE.AND UP0, UPT, UR8, 0x10, UPT ;  /* 0x000000100800788c */ /* 0x000fe4000bf05270 */
[----:B------:R-:W-:Y:S02]  /*1a70*/  UISETP.NE.AND UP1, UPT, UR9, 0x10, UPT ;  /* 0x000000100900788c */ /* 0x000fe4000bf25270 */
[----:B------:R-:W-:Y:S02]  /*1a80*/  USEL UR4, URZ, 0x1, UP0 ;  /* 0x000000013f047887 */ /* 0x000fe40008000000 */
[----:B------:R-:W-:-:S02]  /*1a90*/  USEL UR8, UR8, URZ, UP0 ;  /* 0x0000003f08087287 */ /* 0x000fc40008000000 */
[----:B------:R-:W-:Y:S02]  /*1aa0*/  USEL UR9, UR9, URZ, UP1 ;  /* 0x0000003f09097287 */ /* 0x000fe40008800000 */
[----:B------:R-:W-:Y:S01]  /*1ab0*/  LOP3.LUT R6, R6, UR4, RZ, 0x3c, !PT ;  /* 0x0000000406067c12 */ /* 0x000fe2000f8e3cff */
[----:B------:R-:W-:Y:S09]  /*1ac0*/  @P1 BRA `(.L_x_26) ;  /* 0xfffffffc003c1947 */ /* 0x000ff2000383ffff */
.L_x_19:
[----:B------:R-:W2:Y:S02]  /*1ad0*/  LDC R0, c[0x0][0x28c] ;  /* 0x0000a300ff007b82 */ /* 0x000ea40000000800 */
[----:B--2---:R-:W-:-:S13]  /*1ae0*/  ISETP.GE.AND P1, PT, R0, 0x1, PT ;  /* 0x000000010000780c */ /* 0x004fda0003f26270 */
[----:B------:R-:W-:Y:S05]  /*1af0*/  @!P1 BRA `(.L_x_27) ;  /* 0x00000000003c9947 */ /* 0x000fea0003800000 */
[----:B------:R-:W-:Y:S05]  /*1b00*/  @!P0 BRA `(.L_x_28) ;  /* 0x0000000000048947 */ /* 0x000fea0003800000 */
[----:B------:R-:W-:Y:S01]  /*1b10*/  BPT.TRAP 0x1 ;  /* 0x000000040000795c */ /* 0x000fe20000300000 */
.L_x_28:
[----:B------:R-:W-:-:S04]  /*1b20*/  UISETP.LT.AND UP0, UPT, UR43, 0x1, UPT ;  /* 0x000000012b00788c */ /* 0x000fc8000bf01270 */
[----:B------:R-:W-:Y:S02]  /*1b30*/  USEL UR4, UR43, 0x1, UP0 ;  /* 0x000000012b047887 */ /* 0x000fe40008000000 */
[----:B------:R-:W-:Y:S02]  /*1b40*/  UISETP.GT.U32.AND UP0, UPT, UR40, 0x1, UPT ;  /* 0x000000012800788c */ /* 0x000fe4000bf04070 */
[----:B------:R-:W-:-:S04]  /*1b50*/  UIADD3 UR4, UR38, UR43, -UR4 ;  /* 0x0000002b26047290 */ /* 0x000fc8000fffe804 */
[----:B------:R-:W-:Y:S01]  /*1b60*/  USHF.L.U32 UR4, UR4, 0x3, URZ ;  /* 0x0000000304047899 */ /* 0x000fe2000800063f */
[----:B------:R-:W-:-:S03]  /*1b70*/  PLOP3.LUT P0, PT, PT, PT, UP0, 0x80, 0x0 ;  /* 0x000000000000781c */ /* 0x000fc60003f0f008 */
[----:B------:R-:W-:-:S06]  /*1b80*/  ULOP3.LUT UR4, UR4, 0x78, URZ, 0xc0, !UPT ;  /* 0x0000007804047892 */ /* 0x000fcc000f8ec03f */
[----:B------:R-:W-:-:S05]  /*1b90*/  IMAD.U32 R0, RZ, RZ, UR4 ;  /* 0x00000004ff007e24 */ /* 0x000fca000f8e00ff */
[----:B------:R-:W-:-:S04]  /*1ba0*/  IADD3 R0, R5, 0x80, R0 ;  /* 0x0000008005007810 */ /* 0x000fc80007ffe000 */
[----:B------:R-:W-:-:S04]  /*1bb0*/  PRMT R0, RZ, 0x654, R0 ;  /* 0x00000654ff007816 */ /* 0x000fc80000000000 */
[----:B------:R2:W-:Y:S01]  /*1bc0*/  SYNCS.ARRIVE.TRANS64.RED.A1T0 RZ, [R0+URZ], RZ ;  /* 0x000000ff00ff79a7 */ /* 0x0005e2000810043f */
[----:B------:R-:W-:Y:S05]  /*1bd0*/  @P0 BRA `(.L_x_27) ;  /* 0x0000000000040947 */ /* 0x000fea0003800000 */
[----:B------:R-:W-:Y:S01]  /*1be0*/  BPT.TRAP 0x1 ;  /* 0x000000040000795c */ /* 0x000fe20000300000 */
.L_x_27:
[C---:B--2---:R-:W-:Y:S01]  /*1bf0*/  LOP3.LUT R0, R2.reuse, 0x3, RZ, 0xc0, !PT ;  /* 0x0000000302007812 */ /* 0x044fe200078ec0ff */
[----:B------:R-:W-:Y:S01]  /*1c00*/  IMAD.MOV.U32 R7, RZ, RZ, -0x2 ;  /* 0xfffffffeff077424 */ /* 0x000fe200078e00ff */
[----:B------:R-:W-:Y:S01]  /*1c10*/  ULDC UR9, c[0x0][0x288] ;  /* 0x0000a20000097ab9 */ /* 0x000fe20000000800 */
[----:B------:R-:W-:Y:S01]  /*1c20*/  UIMAD UR41, UR41, 0xc0, URZ ;  /* 0x000000c0292978a4 */ /* 0x000fe2000f8e023f */
[----:B01----:R-:W-:Y:S01]  /*1c30*/  LOP3.LUT R4, R2, 0x60, RZ, 0xc0, !PT ;  /* 0x0000006002047812 */ /* 0x003fe200078ec0ff */
[----:B------:R-:W-:Y:S01]  /*1c40*/  IMAD R7, R0, R7, UR9 ;  /* 0x0000000900077e24 */ /* 0x000fe2000f8e0207 */
[--C-:B------:R-:W-:Y:S01]  /*1c50*/  SHF.R.U32.HI R0, RZ, 0x7, R2.reuse ;  /* 0x00000007ff007819 */ /* 0x100fe20000011602 */
[----:B------:R-:W-:Y:S01]  /*1c60*/  UIADD3 UR38, UR43, UR38, URZ ;  /* 0x000000262b267290 */ /* 0x000fe2000fffe03f */
[----:B------:R-:W-:Y:S01]  /*1c70*/  SHF.R.U32.HI R3, RZ, 0x2, R2 ;  /* 0x00000002ff037819 */ /* 0x000fe20000011602 */
[----:B------:R-:W-:Y:S01]  /*1c80*/  UIMAD.WIDE UR10, UR42, 0x100, URZ ;  /* 0x000001002a0a78a5 */ /* 0x000fe2000f8e023f */
[----:B------:R-:W-:Y:S01]  /*1c90*/  LOP3.LUT R0, R0, 0x1, RZ, 0xc0, !PT ;  /* 0x0000000100007812 */ /* 0x000fe200078ec0ff */
[----:B------:R-:W-:Y:S01]  /*1ca0*/  USHF.L.U32 UR42, UR42, 0x8, URZ ;  /* 0x000000082a2a7899 */ /* 0x000fe2000800063f */
[----:B------:R-:W-:Y:S01]  /*1cb0*/  SHF.R.U32.HI R6, RZ, 0x1, R4 ;  /* 0x00000001ff067819 */ /* 0x000fe20000011604 */
[----:B------:R-:W-:Y:S01]  /*1cc0*/  UISETP.GE.AND UP2, UPT, UR41, UR9, UPT ;  /* 0x000000092900728c */ /* 0x000fe2000bf46270 */
[----:B------:R-:W-:Y:S01]  /*1cd0*/  IMAD.SHL.U32 R20, R2, 0x2, RZ ;  /* 0x0000000202147824 */ /* 0x000fe200078e00ff */
[----:B------:R-:W-:Y:S01]  /*1ce0*/  ULDC UR8, c[0x0][0x284] ;  /* 0x0000a10000087ab9 */ /* 0x000fe20000000800 */
[----:B------:R-:W-:Y:S01]  /*1cf0*/  USHF.R.U32.HI UR4, URZ, 0x4, UR38 ;  /* 0x000000043f047899 */ /* 0x000fe20008011626 */
[----:B------:R-:W-:Y:S01]  /*1d00*/  IMAD.U32 R21, RZ, RZ, UR41 ;  /* 0x00000029ff157e24 */ /* 0x000fe2000f8e00ff */
[----:B------:R-:W-:Y:S01]  /*1d10*/  UISETP.GE.OR UP2, UPT, UR42, UR8, UP2 ;  /* 0x000000082a00728c */ /* 0x000fe20009746670 */
[----:B------:R-:W-:Y:S01]  /*1d20*/  IMAD.SHL.U32 R4, R0, 0x40, RZ ;  /* 0x0000004000047824 */ /* 0x000fe200078e00ff */
[----:B------:R-:W-:Y:S01]  /*1d30*/  LOP3.LUT R3, R3, 0x7, RZ, 0xc0, !PT ;  /* 0x0000000703037812 */ /* 0x000fe200078ec0ff */
[----:B------:R-:W-:Y:S01]  /*1d40*/  ULOP3.LUT UR4, UR4, 0x1, URZ, 0xc0, !UPT ;  /* 0x0000000104047892 */ /* 0x000fe2000f8ec03f */
[----:B------:R-:W-:Y:S01]  /*1d50*/  LOP3.LUT R20, R21, 0x6, R20, 0xf8, !PT ;  /* 0x0000000615147812 */ /* 0x000fe200078ef814 */
[----:B------:R-:W-:Y:S01]  /*1d60*/  USHF.R.S32.HI UR12, URZ, 0x1f, UR44 ;  /* 0x0000001f3f0c7899 */ /* 0x000fe2000801142c */
[--C-:B------:R-:W-:Y:S01]  /*1d70*/  LOP3.LUT R23, R4, 0x40, R3.reuse, 0xe2, !PT ;  /* 0x0000004004177812 */ /* 0x100fe200078ee203 */
[----:B------:R-:W-:Y:S01]  /*1d80*/  ULDC.64 UR6, c[0x0][0x5d0] ;  /* 0x0001740000067ab9 */ /* 0x000fe20000000a00 */
[----:B------:R-:W-:Y:S01]  /*1d90*/  UISETP.GT.U32.AND UP0, UPT, UR38, 0xf, UPT ;  /* 0x0000000f2600788c */ /* 0x000fe2000bf04070 */
[----:B------:R-:W-:Y:S01]  /*1da0*/  IADD3 R3, RZ, -R6, -R3 ;  /* 0x80000006ff037210 */ /* 0x000fe20007ffe803 */
[----:B------:R-:W-:Y:S01]  /*1db0*/  UISETP.NE.U32.AND UP1, UPT, UR4, 0x1, UPT ;  /* 0x000000010400788c */ /* 0x000fe2000bf25070 */
[----:B------:R-:W-:Y:S01]  /*1dc0*/  PLOP3.LUT P0, PT, PT, PT, UP2, 0x80, 0x0 ;  /* 0x000000000000781c */ /* 0x000fe20003f0f028 */
[----:B------:R-:W-:Y:S01]  /*1dd0*/  UIMAD UR5, UR12, UR6, URZ ;  /* 0x000000060c0572a4 */ /* 0x000fe2000f8e023f */
[--C-:B------:R-:W-:Y:S01]  /*1de0*/  SHF.R.S32.HI R21, RZ, 0x1f, R20.reuse ;  /* 0x0000001fff157819 */ /* 0x100fe20000011414 */
[----:B------:R-:W-:Y:S01]  /*1df0*/  UISETP.LT.U32.AND UP0, UPT, UR43, 0x10, UP0 ;  /* 0x000000102b00788c */ /* 0x000fe20008701070 */
[----:B------:R-:W-:Y:S01]  /*1e00*/  IMAD.U32 R5, RZ, RZ, UR6 ;  /* 0x00000006ff057e24 */ /* 0x000fe2000f8e00ff */
[----:B------:R-:W-:Y:S01]  /*1e10*/  UISETP.GT.U32.AND UP1, UPT, UR43, 0xf, !UP1 ;  /* 0x0000000f2b00788c */ /* 0x000fe2000cf24070 */
[----:B------:R-:W-:Y:S01]  /*1e20*/  IMAD R3, R0, -0x40, R3 ;  /* 0xffffffc000037824 */ /* 0x000fe200078e0203 */
[----:B------:R-:W-:Y:S01]  /*1e30*/  UIMAD UR5, UR44, UR7, UR5 ;  /* 0x000000072c0572a4 */ /* 0x000fe2000f8e0205 */
[----:B------:R-:W-:Y:S01]  /*1e40*/  IMAD.U32 R0, RZ, RZ, UR8 ;  /* 0x00000008ff007e24 */ /* 0x000fe2000f8e00ff */
[----:B------:R-:W-:Y:S01]  /*1e50*/  USEL UR6, URZ, 0x1, !UP0 ;  /* 0x000000013f067887 */ /* 0x000fe2000c000000 */
[----:B------:R-:W-:Y:S01]  /*1e60*/  IMAD.WIDE.U32 R4, R5, UR44, R20 ;  /* 0x0000002c05047c25 */ /* 0x000fe2000f8e0014 */
[----:B------:R-:W-:Y:S01]  /*1e70*/  USEL UR4, URZ, 0x1, !UP1 ;  /* 0x000000013f047887 */ /* 0x000fe2000c800000 */
[----:B------:R-:W-:Y:S01]  /*1e80*/  LOP3.LUT R23, R23, UR10, R6, 0xfe, !PT ;  /* 0x0000000a17177c12 */ /* 0x000fe2000f8efe06 */
[----:B------:R-:W-:Y:S01]  /*1e90*/  ULOP3.LUT UR38, UR38, 0xf, URZ, 0xc0, !UPT ;  /* 0x0000000f26267892 */ /* 0x000fe2000f8ec03f */
[----:B------:R-:W-:Y:S01]  /*1ea0*/  IADD3 R3, R0, -UR42, R3 ;  /* 0x8000002a00037c10 */ /* 0x000fe2000fffe003 */
[----:B------:R-:W-:Y:S01]  /*1eb0*/  ULOP3.LUT UR39, UR4, UR39, UR6, 0x96, !UPT ;  /* 0x0000002704277292 */ /* 0x000fe2000f8e9606 */
[----:B------:R-:W-:Y:S01]  /*1ec0*/  VIADD R5, R5, UR5 ;  /* 0x0000000505057c36 */ /* 0x000fe20008000000 */
[----:B------:R-:W-:Y:S01]  /*1ed0*/  UMOV UR42, 0xffffffff ;  /* 0xffffffff002a7882 */ /* 0x000fe20000000000 */
[----:B------:R-:W-:Y:S01]  /*1ee0*/  VIADD R0, R7, -UR41 ;  /* 0x8000002907007c36 */ /* 0x000fe20008000000 */
[----:B------:R-:W-:Y:S08]  /*1ef0*/  @P0 BRA `(.L_x_29) ;  /* 0x0000009000f80947 */ /* 0x000ff00003800000 */
[----:B------:R-:W0:Y:S01]  /*1f00*/  LDC.64 R10, c[0x0][0x5c8] ;  /* 0x00017200ff0a7b82 */ /* 0x000e220000000a00 */
[----:B------:R-:W-:Y:S01]  /*1f10*/  ULDC.64 UR4, c[0x0][0x5c0] ;  /* 0x0001700000047ab9 */ /* 0x000fe20000000a00 */
[----:B------:R-:W-:Y:S01]  /*1f20*/  BSSY B0, `(.L_x_29) ;  /* 0x000093b000007945 */ /* 0x000fe20003800000 */
[C---:B0-----:R-:W-:Y:S01]  /*1f30*/  IMAD R6, R10.reuse, UR11, RZ ;  /* 0x0000000b0a067c24 */ /* 0x041fe2000f8e02ff */
[----:B------:R-:W-:Y:S01]  /*1f40*/  SHF.L.U64.HI R13, R10, 0x3, R11 ;  /* 0x000000030a0d7819 */ /* 0x000fe2000001020b */
[----:B------:R-:W-:-:S04]  /*1f50*/  IMAD.WIDE.U32 R4, R23, R10, R4 ;  /* 0x0000000a17047225 */ /* 0x000fc800078e0004 */
[----:B------:R-:W-:Y:S01]  /*1f60*/  IMAD R7, R23, R11, R6 ;  /* 0x0000000b17077224 */ /* 0x000fe200078e0206 */
[----:B------:R-:W-:Y:S01]  /*1f70*/  IADD3 R4, P0, R4, UR4, RZ ;  /* 0x0000000404047c10 */ /* 0x000fe2000ff1e0ff */
[C---:B------:R-:W-:Y:S02]  /*1f80*/  IMAD.SHL.U32 R9, R10.reuse, 0x8, RZ ;  /* 0x000000080a097824 */ /* 0x040fe400078e00ff */
[----:B------:R-:W-:Y:S01]  /*1f90*/  IMAD.IADD R7, R5, 0x1, R7 ;  /* 0x0000000105077824 */ /* 0x000fe200078e0207 */
[-C--:B------:R-:W-:Y:S02]  /*1fa0*/  LEA R6, P2, R10, R4.reuse, 0x7 ;  /* 0x000000040a067211 */ /* 0x080fe400078438ff */
[----:B------:R-:W-:Y:S02]  /*1fb0*/  IADD3 R8, P1, R9, R4, RZ ;  /* 0x0000000409087210 */ /* 0x000fe40007f3e0ff */
[----:B------:R-:W-:Y:S02]  /*1fc0*/  IADD3.X R5, R7, UR5, RZ, P0, !PT ;  /* 0x0000000507057c10 */ /* 0x000fe400087fe4ff */
[----:B-----5:R-:W-:-:S02]  /*1fd0*/  ISETP.NE.AND P0, PT, R18, RZ, PT ;  /* 0x000000ff1200720c */ /* 0x020fc40003f05270 */
[----:B------:R-:W-:Y:S02]  /*1fe0*/  LEA.HI.X R7, R10, R5, R11, 0x7, P2 ;  /* 0x000000050a077211 */ /* 0x000fe400010f3c0b */
[----:B------:R-:W-:Y:S01]  /*1ff0*/  IADD3 R10, P2, R9, R6, RZ ;  /* 0x00000006090a7210 */ /* 0x000fe20007f5e0ff */
[----:B------:R-:W-:-:S04]  /*2000*/  IMAD.X R9, R13, 0x1, R5, P1 ;  /* 0x000000010d097824 */ /* 0x000fc800008e0605 */
[----:B------:R-:W-:-:S04]  /*2010*/  IMAD.X R11, R13, 0x1, R7, P2 ;  /* 0x000000010d0b7824 */ /* 0x000fc800010e0607 */
[----:B------:R-:W-:Y:S05]  /*2020*/  @!P0 BRA `(.L_x_30) ;  /* 0x0000006c00988947 */ /* 0x000fea0003800000 */
[----:B------:R-:W0:Y:S01]  /*2030*/  LDC.64 R12, c[0x0][0x5b0] ;  /* 0x00016c00ff0c7b82 */ /* 0x000e220000000a00 */
[----:B------:R-:W-:Y:S01]  /*2040*/  ULDC.64 UR6, c[0x0][0x5b8] ;  /* 0x00016e0000067ab9 */ /* 0x000fe20000000a00 */
[----:B------:R-:W-:Y:S01]  /*2050*/  ISETP.GE.AND P2, PT, R3, 0x1, PT ;  /* 0x000000010300780c */ /* 0x000fe20003f46270 */
[----:B------:R-:W-:Y:S02]  /*2060*/  UIMAD UR4, UR12, UR6, URZ ;  /* 0x000000060c0472a4 */ /* 0x000fe4000f8e023f */
[----:B------:R-:W-:Y:S01]  /*2070*/  IMAD.U32 R217, RZ, RZ, UR6 ;  /* 0x00000006ffd97e24 */ /* 0x000fe2000f8e00ff */
[----:B------:R-:W-:Y:S01]  /*2080*/  BSSY B1, `(.L_x_31) ;  /* 0x0000013000017945 */ /* 0x000fe20003800000 */
[----:B------:R-:W-:Y:S01]  /*2090*/  ISETP.LT.OR P4, PT, R0, 0x1, !P2 ;  /* 0x000000010000780c */ /* 0x000fe20005781670 */
[----:B------:R-:W-:Y:S01]  /*20a0*/  UIMAD UR4, UR44, UR7, UR4 ;  /* 0x000000072c0472a4 */ /* 0x000fe2000f8e0204 */
[----:B------:R-:W1:Y:S01]  /*20b0*/  LDC.64 R14, c[0x0][0x5a8] ;  /* 0x00016a00ff0e7b82 */ /* 0x000e620000000a00 */
[----:B------:R-:W-:-:S04]  /*20c0*/  IMAD.WIDE.U32 R20, R217, UR44, R20 ;  /* 0x0000002cd9147c25 */ /* 0x000fc8000f8e0014 */
[----:B------:R-:W-:Y:S02]  /*20d0*/  VIADD R217, R21, UR4 ;  /* 0x0000000415d97c36 */ /* 0x000fe40008000000 */
[----:B------:R-:W-:Y:S02]  /*20e0*/  IMAD.MOV.U32 R216, RZ, RZ, R20 ;  /* 0x000000ffffd87224 */ /* 0x000fe400078e0014 */
[C---:B0-----:R-:W-:Y:S01]  /*20f0*/  IMAD R220, R12.reuse, UR11, RZ ;  /* 0x0000000b0cdc7c24 */ /* 0x041fe2000f8e02ff */
[----:B------:R-:W-:Y:S01]  /*2100*/  SHF.L.U64.HI R221, R12, 0x3, R13 ;  /* 0x000000030cdd7819 */ /* 0x000fe2000001020d */
[----:B------:R-:W-:-:S04]  /*2110*/  IMAD.WIDE.U32 R218, R23, R12, R216 ;  /* 0x0000000c17da7225 */ /* 0x000fc800078e00d8 */
[----:B------:R-:W-:Y:S02]  /*2120*/  IMAD R225, R23, R13, R220 ;  /* 0x0000000d17e17224 */ /* 0x000fe400078e02dc */
[----:B------:R-:W-:Y:S01]  /*2130*/  IMAD.SHL.U32 R220, R12, 0x8, RZ ;  /* 0x000000080cdc7824 */ /* 0x000fe200078e00ff */
[----:B-1----:R-:W-:-:S03]  /*2140*/  IADD3 R218, P0, R218, R14, RZ ;  /* 0x0000000edada7210 */ /* 0x002fc60007f1e0ff */
[----:B------:R-:W-:Y:S01]  /*2150*/  IMAD.WIDE.U32 R222, R23, R12, R220 ;  /* 0x0000000c17de7225 */ /* 0x000fe200078e00dc */
[----:B------:R-:W-:-:S03]  /*2160*/  IADD3.X R219, R15, R219, R225, P0, !PT ;  /* 0x000000db0fdb7210 */ /* 0x000fc600007fe4e1 */
[----:B------:R-:W-:Y:S01]  /*2170*/  IMAD.IADD R224, R225, 0x1, R223 ;  /* 0x00000001e1e07824 */ /* 0x000fe200078e02df */
[----:B------:R-:W-:Y:S01]  /*2180*/  IADD3 R222, P5, P6, R20, R14, R222 ;  /* 0x0000000e14de7210 */ /* 0x000fe20007ebe0de */
[----:B------:R-:W-:-:S12]  /*2190*/  @P4 BRA `(.L_x_32) ;  /* 0x0000000000044947 */ /* 0x000fd80003800000 */
[----:B------:R0:W5:Y:S02]  /*21a0*/  LDG.E.U8 R22, desc[UR36][R218.64] ;  /* 0x00000024da167981 */ /* 0x000164000c1e1100 */
.L_x_32:
[----:B------:R-:W-:Y:S05]  /*21b0*/  BSYNC B1 ;  /* 0x0000000000017941 */ /* 0x000fea0003800000 */
.L_x_31:
[----:B-----5:R-:W-:Y:S01]  /*21c0*/  LOP3.LUT R223, R22, 0xffff, RZ, 0xc0, !PT ;  /* 0x0000ffff16df7812 */ /* 0x020fe200078ec0ff */
[----:B------:R-:W-:Y:S01]  /*21d0*/  BSSY B1, `(.L_x_33) ;  /* 0x000000f000017945 */ /* 0x000fe20003800000 */
[C---:B------:R-:W-:Y:S02]  /*21e0*/  ISETP.LT.OR P3, PT, R0.reuse, 0x2, !P2 ;  /* 0x000000020000780c */ /* 0x040fe40005761670 */
[----:B------:R-:W-:Y:S02]  /*21f0*/  PRMT R225, R223, 0x8880, RZ ;  /* 0x00008880dfe17816 */ /* 0x000fe400000000ff */
[----:B------:R-:W-:Y:S02]  /*2200*/  IADD3.X R223, R217, R15, R224, P5, P6 ;  /* 0x0000000fd9df7210 */ /* 0x000fe40002fec4e0 */
[----:B------:R-:W-:Y:S01]  /*2210*/  ISETP.GE.AND P0, PT, R3, 0x9, PT ;  /* 0x000000090300780c */ /* 0x000fe20003f06270 */
[----:B------:R-:W-:Y:S01]  /*2220*/  IMAD R224, R225, R18, RZ ;  /* 0x00000012e1e07224 */ /* 0x000fe200078e02ff */
[----:B------:R-:W-:-:S02]  /*2230*/  ISETP.LT.OR P6, PT, R0, 0x9, !P2 ;  /* 0x000000090000780c */ /* 0x000fc400057c1670 */
[----:B------:R-:W-:Y:S01]  /*2240*/  ISETP.LT.OR P1, PT, R0, 0x1, !P0 ;  /* 0x000000010000780c */ /* 0x000fe20004721670 */
[----:B------:R-:W-:Y:S01]  /*2250*/  @!P4 IMAD R225, R120, R19, R224 ;  /* 0x0000001378e1c224 */ /* 0x000fe200078e02e0 */
[----:B------:R-:W-:-:S04]  /*2260*/  ISETP.LT.OR P5, PT, R0, 0x2, !P0 ;  /* 0x000000020000780c */ /* 0x000fc800047a1670 */
[----:B------:R1:W-:Y:S01]  /*2270*/  @!P4 STG.E.U8 desc[UR36][R4.64], R225 ;  /* 0x000000e10400c986 */ /* 0x0003e2000c101124 */
[----:B------:R-:W-:Y:S08]  /*2280*/  @P3 BRA `(.L_x_34) ;  /* 0x00000000000c3947 */ /* 0x000ff00003800000 */
[----:B------:R-:W1:Y:S02]  /*2290*/  LDG.E.U8 R22, desc[UR36][R218.64+0x1] ;  /* 0x00000124da167981 */ /* 0x000e64000c1e1100 */
[----:B-1----:R-:W-:-:S05]  /*22a0*/  PRMT R225, R22, 0x8880, RZ ;  /* 0x0000888016e17816 */ /* 0x002fca00000000ff */
[----:B------:R-:W-:-:S07]  /*22b0*/  IMAD R224, R225, R18, RZ ;  /* 0x00000012e1e07224 */ /* 0x000fce00078e02ff */
.L_x_34:
[----:B------:R-:W-:Y:S05]  /*22c0*/  BSYNC B1 ;  /* 0x0000000000017941 */ /* 0x000fea0003800000 */
.L_x_33:
[----:B------:R-:W-:Y:S01]  /*22d0*/  @!P3 IMAD R121, R121, R19, R224 ;  /* 0x000000137979b224 */ /* 0x000fe200078e02e0 */
[----:B------:R-:W-:Y:S04]  /*22e0*/  BSSY B1, `(.L_x_35) ;  /* 0x0000006000017945 */ /* 0x000fe80003800000 */
[----:B------:R2:W-:Y:S01]  /*22f0*/  @!P3 STG.E.U8 desc[UR36][R4.64+0x1], R121 ;  /* 0x000001790400b986 */ /* 0x0005e2000c101124 */
[----:B------:R-:W-:Y:S05]  /*2300*/  @P1 BRA `(.L_x_36) ;  /* 0x00000000000c1947 */ /* 0x000fea0003800000 */
[----:B------:R-:W2:Y:S02]  /*2310*/  LDG.E.U8 R22, desc[UR36][R222.64] ;  /* 0x00000024de167981 */ /* 0x000ea4000c1e1100 */
[----:B--2---:R-:W-:-:S05]  /*2320*/  PRMT R121, R22, 0x8880, RZ ;  /* 0x0000888016797816 */ /* 0x004fca00000000ff */
[----:B------:R-:W-:-:S07]  /*2330*/  IMAD R224, R121, R18, RZ ;  /* 0x0000001279e07224 */ /* 0x000fce00078e02ff */
.L_x_36:
[----:B------:R-:W-:Y:S05]  /*2340*/  BSYNC B1 ;  /* 0x0000000000017941 */ /* 0x000fea0003800000 */
.L_x_35:
[----:B--2---:R-:W-:Y:S01]  /*2350*/  @!P1 IMAD R121, R122, R19, R224 ;  /* 0x000000137a799224 */ /* 0x004fe200078e02e0 */
[----:B------:R-:W-:Y:S04]  /*2360*/  BSSY B1, `(.L_x_37) ;  /* 0x0000006000017945 */ /* 0x000fe80003800000 */
[----:B------:R2:W-:Y:S01]  /*2370*/  @!P1 STG.E.U8 desc[UR36][R8.64], R121 ;  /* 0x0000007908009986 */ /* 0x0005e2000c101124 */
[----:B------:R-:W-:Y:S05]  /*2380*/  @P5 BRA `(.L_x_38) ;  /* 0x00000000000c5947 */ /* 0x000fea0003800000 */
[----:B------:R-:W2:Y:S02]  /*2390*/  LDG.E.U8 R22, desc[UR36][R222.64+0x1] ;  /* 0x00000124de167981 */ /* 0x000ea4000c1e1100 */
[----:B--2---:R-:W-:-:S05]  /*23a0*/  PRMT R121, R22, 0x8880, RZ ;  /* 0x0000888016797816 */ /* 0x004fca00000000ff */
[----:B------:R-:W-:-:S07]  /*23b0*/  IMAD R224, R121, R18, RZ ;  /* 0x0000001279e07224 */ /* 0x000fce00078e02ff */
.L_x_38:
[----:B------:R-:W-:Y:S05]  /*23c0*/  BSYNC B1 ;  /* 0x0000000000017941 */ /* 0x000fea0003800000 */
.L_x_37:
[----:B------:R-:W-:Y:S01]  /*23d0*/  @!P5 IMAD R123, R123, R19, R224 ;  /* 0x000000137b7bd224 */ /* 0x000fe200078e02e0 */
[----:B------:R-:W-:Y:S04]  /*23e0*/  BSSY B1, `(.L_x_39) ;  /* 0x0000006000017945 */ /* 0x000fe80003800000 */
[----:B------:R3:W-:Y:S01]  /*23f0*/  @!P5 STG.E.U8 desc[UR36][R8.64+0x1], R123 ;  /* 0x0000017b0800d986 */ /* 0x0007e2000c101124 */
[----:B------:R-:W-:Y:S05]  /*2400*/  @P6 BRA `(.L_x_40) ;  /* 0x00000000000c6947 */ /* 0x000fea0003800000 */
[----:B------:R-:W2:Y:S02]  /*2410*/  LDG.E.U8 R22, desc[UR36][R218.64+0x8] ;  /* 0x00000824da167981 */ /* 0x000ea4000c1e1100 */
[----:B--2---:R-:W-:-:S05]  /*2420*/  PRMT R121, R22, 0x8880, RZ ;  /* 0x0000888016797816 */ /* 0x004fca00000000ff */
[----:B------:R-:W-:-:S07]  /*2430*/  IMAD R224, R121, R18, RZ ;  /* 0x0000001279e07224 */ /* 0x000fce00078e02ff */
.L_x_40:
[----:B------:R-:W-:Y:S05]  /*2440*/  BSYNC B1 ;  /* 0x0000000000017941 */ /* 0x000fea0003800000 */
.L_x_39:
[----:B------:R-:W-:Y:S01]  /*2450*/  ISETP.LT.OR P1, PT, R0, 0xa, !P2 ;  /* 0x0000000a0000780c */ /* 0x000fe20005721670 */
[----:B--2---:R-:W-:Y:S01]  /*2460*/  @!P6 IMAD R121, R124, R19, R224 ;  /* 0x000000137c79e224 */ /* 0x004fe200078e02e0 */
[----:B------:R-:W-:Y:S01]  /*2470*/  BSSY B1, `(.L_x_41) ;  /* 0x000000a000017945 */ /* 0x000fe20003800000 */
[C---:B------:R-:W-:Y:S02]  /*2480*/  ISETP.LT.OR P3, PT, R0.reuse, 0x9, !P0 ;  /* 0x000000090000780c */ /* 0x040fe40004761670 */
[C---:B------:R-:W-:Y:S01]  /*2490*/  ISETP.LT.OR P4, PT, R0.reuse, 0xa, !P0 ;  /* 0x0000000a0000780c */ /* 0x040fe20004781670 */
[----:B------:R2:W-:Y:S01]  /*24a0*/  @!P6 STG.E.U8 desc[UR36][R4.64+0x8], R121 ;  /* 0x000008790400e986 */ /* 0x0005e2000c101124 */
[C---:B------:R-:W-:Y:S02]  /*24b0*/  ISETP.LT.OR P5, PT, R0.reuse, 0x11, !P2 ;  /* 0x000000110000780c */ /* 0x040fe400057a1670 */
[----:B------:R-:W-:-:S04]  /*24c0*/  ISETP.LT.OR P6, PT, R0, 0x12, !P2 ;  /* 0x000000120000780c */ /* 0x000fc800057c1670 */
[----:B------:R-:W-:Y:S09]  /*24d0*/  @P1 BRA `(.L_x_42) ;  /* 0x00000000000c1947 */ /* 0x000ff20003800000 */
[----:B------:R-:W2:Y:S02]  /*24e0*/  LDG.E.U8 R22, desc[UR36][R218.64+0x9] ;  /* 0x00000924da167981 */ /* 0x000ea4000c1e1100 */
[----:B--2---:R-:W-:-:S05]  /*24f0*/  PRMT R121, R22, 0x8880, RZ ;  /* 0x0000888016797816 */ /* 0x004fca00000000ff */
[----:B------:R-:W-:-:S07]  /*2500*/  IMAD R224, R121, R18, RZ ;  /* 0x0000001279e07224 */ /* 0x000fce00078e02ff */
.L_x_42:
[----:B------:R-:W-:Y:S05]  /*2510*/  BSYNC B1 ;  /* 0x0000000000017941 */ /* 0x000fea0003800000 */
.L_x_41:
[----:B------:R-:W-:Y:S01]  /*2520*/  @!P1 IMAD R125, R125, R19, R224 ;  /* 0x000000137d7d9224 */ /* 0x000fe200078e02e0 */
[----:B------:R-:W-:Y:S04]  /*2530*/  BSSY B1, `(.L_x_43) ;  /* 0x0000006000017945 */ /* 0x000fe80003800000 */
[----:B------:R4:W-:Y:S01]  /*2540*/  @!P1 STG.E.U8 desc[UR36][R4.64+0x9], R125 ;  /* 0x0000097d04009986 */ /* 0x0009e2000c101124 */
[----:B------:R-:W-:Y:S05]  /*2550*/  @P3 BRA `(.L_x_44) ;  /* 0x00000000000c3947 */ /* 0x000fea0003800000 */
[----:B------:R-:W2:Y:S02]  /*2560*/  LDG.E.U8 R22, desc[UR36][R222.64+0x8] ;  /* 0x00000824de167981 */ /* 0x000ea4000c1e1100 */
[----:B--2---:R-:W-:-:S05]  /*2570*/  PRMT R121, R22, 0x8880, RZ ;  /* 0x0000888016797816 */ /* 0x004fca00000000ff */
[----:B------:R-:W-:-:S07]  /*2580*/  IMAD R224, R121, R18, RZ ;  /* 0x0000001279e07224 */ /* 0x000fce00078e02ff */
.L_x_44:
[----:B------:R-:W-:Y:S05]  /*2590*/  BSYNC B1 ;  /* 0x0000000000017941 */ /* 0x000fea0003800000 */
.L_x_43:
[----:B--2---:R-:W-:Y:S01]  /*25a0*/  @!P3 IMAD R121, R126, R19, R224 ;  /* 0x000000137e79b224 */ /* 0x004fe200078e02e0 */
[----:B------:R-:W-:Y:S04]  /*25b0*/  BSSY B1, `(.L_x_45) ;  /* 0x0000006000017945 */ /* 0x000fe80003800000 */
[----:B------:R2:W-:Y:S01]  /*25c0*/  @!P3 STG.E.U8 desc[UR36][R8.64+0x8], R121 ;  /* 0x000008790800b986 */ /* 0x0005e2000c101124 */
[----:B------:R-:W-:Y:S05]  /*25d0*/  @P4 BRA `(.L_x_46) ;  /* 0x00000000000c4947 */ /* 0x000fea0003800000 */
[----:B------:R-:W2:Y:S02]  /*25e0*/  LDG.E.U8 R22, desc[UR36][R222.64+0x9] ;  /* 0x00000924de167981 */ /* 0x000ea4000c1e1100 */
[----:B--2---:R-:W-:-:S05]  /*25f0*/  PRMT R121, R22, 0x8880, RZ ;  /* 0x0000888016797816 */ /* 0x004fca00000000ff */
[----:B------:R-:W-:-:S07]  /*2600*/  IMAD R224, R121, R18, RZ ;  /* 0x0000001279e07224 */ /* 0x000fce00078e02ff */
.L_x_46:
[----:B------:R-:W-:Y:S05]  /*2610*/  BSYNC B1 ;  /* 0x0000000000017941 */ /* 0x000fea0003800000 */
.L_x_45:
[----:B------:R-:W-:Y:S01]  /*2620*/  @!P4 IMAD R127, R127, R19, R224 ;  /* 0x000000137f7fc224 */ /* 0x000fe200078e02e0 */
[----:B------:R-:W-:Y:S04]  /*2630*/  BSSY B1, `(.L_x_47) ;  /* 0x0000006000017945 */ /* 0x000fe80003800000 */
[----:B------:R0:W-:Y:S01]  /*2640*/  @!P4 STG.E.U8 desc[UR36][R8.64+0x9], R127 ;  /* 0x0000097f0800c986 */ /* 0x0001e2000c101124 */
[----:B------:R-:W-:Y:S05]  /*2650*/  @P5 BRA `(.L_x_48) ;  /* 0x00000000000c5947 */ /* 0x000fea0003800000 */
[----:B------:R-:W2:Y:S02]  /*2660*/  LDG.E.U8 R22, desc[UR36][R218.64+0x10] ;  /* 0x00001024da167981 */ /* 0x000ea4000c1e1100 */
[----:B--2---:R-:W-:-:S05]  /*2670*/  PRMT R121, R22, 0x8880, RZ ;  /* 0x0000888016797816 */ /* 0x004fca00000000ff */
[----:B------:R-:W-:-:S07]  /*2680*/  IMAD R224, R121, R18, RZ ;  /* 0x0000001279e07224 */ /* 0x000fce00078e02ff */
.L_x_48:
[----:B------:R-:W-:Y:S05]  /*2690*/  BSYNC B1 ;  /* 0x0000000000017941 */ /* 0x000fea0003800000 */
.L_x_47:
[----:B--2---:R-:W-:Y:S01]  /*26a0*/  @!P5 IMAD R121, R128, R19, R224 ;  /* 0x000000138079d224 */ /* 0x004fe200078e02e0 */
[----:B------:R-:W-:Y:S04]  /*26b0*/  BSSY B1, `(.L_x_49) ;  /* 0x0000006000017945 */ /* 0x000fe80003800000 */
[----:B------:R2:W-:Y:S01]  /*26c0*/  @!P5 STG.E.U8 desc[UR36][R4.64+0x10], R121 ;  /* 0x000010790400d986 */ /* 0x0005e2000c101124 */
[----:B------:R-:W-:Y:S05]  /*26d0*/  @P6 BRA `(.L_x_50) ;  /* 0x00000000000c6947 */ /* 0x000fea0003800000 */
[----:B------:R-:W2:Y:S02]  /*26e0*/  LDG.E.U8 R22, desc[UR36][R218.64+0x11] ;  /* 0x00001124da167981 */ /* 0x000ea4000c1e1100 */
[----:B--2---:R-:W-:-:S05]  /*26f0*/  PRMT R121, R22, 0x8880, RZ ;  /* 0x0000888016797816 */ /* 0x004fca00000000ff */
[----:B------:R-:W-:-:S07]  /*2700*/  IMAD R224, R121, R18, RZ ;  /* 0x0000001279e07224 */ /* 0x000fce00078e02ff */
.L_x_50:
[----:B------:R-:W-:Y:S05]  /*2710*/  BSYNC B1 ;  /* 0x0000000000017941 */ /* 0x000fea0003800000 */
.L_x_49:
[C---:B------:R-:W-:Y:S01]  /*2720*/  ISETP.LT.OR P3, PT, R0.reuse, 0x11, !P0 ;  /* 0x000000110000780c */ /* 0x040fe20004761670 */
[----:B------:R-:W-:Y:S01]  /*2730*/  @!P6 IMAD R129, R129, R19, R224 ;  /* 0x000000138181e224 */ /* 0x000fe200078e02e0 */
        /* <DEDUP_REMOVED lines=10> */
.L_x_52:
[----:B------:R-:W-:Y:S05]  /*27e0*/  BSYNC B1 ;  /* 0x0000000000017941 */ /* 0x000fea0003800000 */
.L_x_51:
[----:B--2---:R-:W-:Y:S01]  /*27f0*/  @!P3 IMAD R121, R130, R19, R224 ;  /* 0x000000138279b224 */ /* 0x004fe200078e02e0 */
[----:B------:R-:W-:Y:S04]  /*2800*/  BSSY B1, `(.L_x_53) ;  /* 0x0000006000017945 */ /* 0x000fe80003800000 */
[----:B------:R2:W-:Y:S01]  /*2810*/  @!P3 STG.E.U8 desc[UR36][R8.64+0x10], R121 ;  /* 0x000010790800b986 */ /* 0x0005e2000c101124 */
[----:B------:R-:W-:Y:S05]  /*2820*/  @P4 BRA `(.L_x_54) ;  /* 0x00000000000c4947 */ /* 0x000fea0003800000 */
[----:B------:R-:W2:Y:S02]  /*2830*/  LDG.E.U8 R22, desc[UR36][R222.64+0x11] ;  /* 0x00001124de167981 */ /* 0x000ea4000c1e1100 */
[----:B--2---:R-:W-:-:S05]  /*2840*/  PRMT R121, R22, 0x8880, RZ ;  /* 0x0000888016797816 */ /* 0x004fca00000000ff */
[----:B------:R-:W-:-:S07]  /*2850*/  IMAD R224, R121, R18, RZ ;  /* 0x0000001279e07224 */ /* 0x000fce00078e02ff */
.L_x_54:
[----:B------:R-:W-:Y:S05]  /*2860*/  BSYNC B1 ;  /* 0x0000000000017941 */ /* 0x000fea0003800000 */
.L_x_53:
[----:B------:R-:W-:Y:S01]  /*2870*/  @!P4 IMAD R131, R131, R19, R224 ;  /* 0x000000138383c224 */ /* 0x000fe200078e02e0 */
[----:B------:R-:W-:Y:S04]  /*2880*/  BSSY B1, `(.L_x_55) ;  /* 0x0000006000017945 */ /* 0x000fe80003800000 */
[----:B------:R0:W-:Y:S01]  /*2890*/  @!P4 STG.E.U8 desc[UR36][R8.64+0x11], R131 ;  /* 0x000011830800c986 */ /* 0x0001e2000c101124 */
[----:B------:R-:W-:Y:S05]  /*28a0*/  @P5 BRA `(.L_x_56) ;  /* 0x00000000000c5947 */ /* 0x000fea0003800000 */
[----:B------:R-:W2:Y:S02]  /*28b0*/  LDG.E.U8 R22, desc[UR36][R218.64+0x18] ;  /* 0x00001824da167981 */ /* 0x000ea4000c1e1100 */
[----:B--2---:R-:W-:-:S05]  /*28c0*/  PRMT R121, R22, 0x8880, RZ ;  /* 0x0000888016797816 */ /* 0x004fca00000000ff */
[----:B------:R-:W-:-:S07]  /*28d0*/  IMAD R224, R121, R18, RZ ;  /* 0x0000001279e07224 */ /* 0x000fce00078e02ff */
.L_x_56:
[----:B------:R-:W-:Y:S05]  /*28e0*/  BSYNC B1 ;  /* 0x0000000000017941 */ /* 0x000fea0003800000 */
.L_x_55:
[----:B--2---:R-:W-:Y:S01]  /*28f0*/  @!P5 IMAD R121, R132, R19, R224 ;  /* 0x000000138479d224 */ /* 0x004fe200078e02e0 */
[----:B------:R-:W-:Y:S04]  /*2900*/  BSSY B1, `(.L_x_57) ;  /* 0x0000006000017945 */ /* 0x000fe80003800000 */
[----:B------:R2:W-:Y:S01]  /*2910*/  @!P5 STG.E.U8 desc[UR36][R4.64+0x18], R121 ;  /* 0x000018790400d986 */ /* 0x0005e2000c101124 */
[----:B------:R-:W-:Y:S05]  /*2920*/  @P6 BRA `(.L_x_58) ;  /* 0x00000000000c6947 */ /* 0x000fea0003800000 */
[----:B------:R-:W2:Y:S02]  /*2930*/  LDG.E.U8 R22, desc[UR36][R218.64+0x19] ;  /* 0x00001924da167981 */ /* 0x000ea4000c1e1100 */
[----:B--2---:R-:W-:-:S05]  /*2940*/  PRMT R121, R22, 0x8880, RZ ;  /* 0x0000888016797816 */ /* 0x004fca00000000ff */
[----:B------:R-:W-:-:S07]  /*2950*/  IMAD R224, R121, R18, RZ ;  /* 0x0000001279e07224 */ /* 0x000fce00078e02ff */
.L_x_58:
[----:B------:R-:W-:Y:S05]  /*2960*/  BSYNC B1 ;  /* 0x0000000000017941 */ /* 0x000fea0003800000 */
.L_x_57:
[----:B------:R-:W-:Y:S01]  /*2970*/  @!P6 IMAD R133, R133, R19, R224 ;  /* 0x000000138585e224 */ /* 0x000fe200078e02e0 */
[----:B------:R-:W-:Y:S04]  /*2980*/  BSSY B1, `(.L_x_59) ;  /* 0x0000006000017945 */ /* 0x000fe80003800000 */
[----:B------:R0:W-:Y:S01]  /*2990*/  @!P6 STG.E.U8 desc[UR36][R4.64+0x19], R133 ;  /* 0x000019850400e986 */ /* 0x0001e2000c101124 */
[----:B------:R-:W-:Y:S05]  /*29a0*/  @P1 BRA `(.L_x_60) ;  /* 0x00000000000c1947 */ /* 0x000fea0003800000 */
[----:B------:R-:W2:Y:S02]  /*29b0*/  LDG.E.U8 R22, desc[UR36][R222.64+0x18] ;  /* 0x00001824de167981 */ /* 0x000ea4000c1e1100 */
[----:B--2---:R-:W-:-:S05]  /*29c0*/  PRMT R121, R22, 0x8880, RZ ;  /* 0x0000888016797816 */ /* 0x004fca00000000ff */
[----:B------:R-:W-:-:S07]  /*29d0*/  IMAD R224, R121, R18, RZ ;  /* 0x0000001279e07224 */ /* 0x000fce00078e02ff */
.L_x_60:
[----:B------:R-:W-:Y:S05]  /*29e0*/  BSYNC B1 ;  /* 0x0000000000017941 */ /* 0x000fea0003800000 */
.L_x_59:
        /* <DEDUP_REMOVED lines=12> */
.L_x_62:
[----:B------:R-:W-:Y:S05]  /*2ab0*/  BSYNC B1 ;  /* 0x0000000000017941 */ /* 0x000fea0003800000 */
.L_x_61:
[----:B------:R-:W-:Y:S01]  /*2ac0*/  @!P4 IMAD R135, R135, R19, R224 ;  /* 0x000000138787c224 */ /* 0x000fe200078e02e0 */
[----:B------:R-:W-:Y:S04]  /*2ad0*/  BSSY B1, `(.L_x_63) ;  /* 0x0000006000017945 */ /* 0x000fe80003800000 */
[----:B------:R0:W-:Y:S01]  /*2ae0*/  @!P4 STG.E.U8 desc[UR36][R8.64+0x19], R135 ;  /* 0x000019870800c986 */ /* 0x0001e2000c101124 */
[----:B------:R-:W-:Y:S05]  /*2af0*/  @P3 BRA `(.L_x_64) ;  /* 0x00000000000c3947 */ /* 0x000fea0003800000 */
[----:B------:R-:W2:Y:S02]  /*2b00*/  LDG.E.U8 R22, desc[UR36][R218.64+0x20] ;  /* 0x00002024da167981 */ /* 0x000ea4000c1e1100 */
[----:B--2---:R-:W-:-:S05]  /*2b10*/  PRMT R121, R22, 0x8880, RZ ;  /* 0x0000888016797816 */ /* 0x004fca00000000ff */
[----:B------:R-:W-:-:S07]  /*2b20*/  IMAD R224, R121, R18, RZ ;  /* 0x0000001279e07224 */ /* 0x000fce00078e02ff */
.L_x_64:
[----:B------:R-:W-:Y:S05]  /*2b30*/  BSYNC B1 ;  /* 0x0000000000017941 */ /* 0x000fea0003800000 */
.L_x_63:
[----:B--2---:R-:W-:Y:S01]  /*2b40*/  @!P3 IMAD R121, R136, R19, R224 ;  /* 0x000000138879b224 */ /* 0x004fe200078e02e0 */
[----:B------:R-:W-:Y:S04]  /*2b50*/  BSSY B1, `(.L_x_65) ;  /* 0x0000006000017945 */ /* 0x000fe80003800000 */
[----:B------:R2:W-:Y:S01]  /*2b60*/  @!P3 STG.E.U8 desc[UR36][R4.64+0x20], R121 ;  /* 0x000020790400b986 */ /* 0x0005e2000c101124 */
[----:B------:R-:W-:Y:S05]  /*2b70*/  @P5 BRA `(.L_x_66) ;  /* 0x00000000000c5947 */ /* 0x000fea0003800000 */
[----:B------:R-:W2:Y:S02]  /*2b80*/  LDG.E.U8 R22, desc[UR36][R218.64+0x21] ;  /* 0x00002124da167981 */ /* 0x000ea4000c1e1100 */
[----:B--2---:R-:W-:-:S05]  /*2b90*/  PRMT R121, R22, 0x8880, RZ ;  /* 0x0000888016797816 */ /* 0x004fca00000000ff */
[----:B------:R-:W-:-:S07]  /*2ba0*/  IMAD R224, R121, R18, RZ ;  /* 0x0000001279e07224 */ /* 0x000fce00078e02ff */
.L_x_66:
[----:B------:R-:W-:Y:S05]  /*2bb0*/  BSYNC B1 ;  /* 0x0000000000017941 */ /* 0x000fea0003800000 */
.L_x_65:
[----:B------:R-:W-:Y:S01]  /*2bc0*/  @!P5 IMAD R137, R137, R19, R224 ;  /* 0x000000138989d224 */ /* 0x000fe200078e02e0 */
[----:B------:R-:W-:Y:S04]  /*2bd0*/  BSSY B1, `(.L_x_67) ;  /* 0x0000006000017945 */ /* 0x000fe80003800000 */
[----:B------:R0:W-:Y:S01]  /*2be0*/  @!P5 STG.E.U8 desc[UR36][R4.64+0x21], R137 ;  /* 0x000021890400d986 */ /* 0x0001e2000c101124 */
[----:B------:R-:W-:Y:S05]  /*2bf0*/  @P6 BRA `(.L_x_68) ;  /* 0x00000000000c6947 */ /* 0x000fea0003800000 */
[----:B------:R-:W2:Y:S02]  /*2c00*/  LDG.E.U8 R22, desc[UR36][R222.64+0x20] ;  /* 0x00002024de167981 */ /* 0x000ea4000c1e1100 */
[----:B--2---:R-:W-:-:S05]  /*2c10*/  PRMT R121, R22, 0x8880, RZ ;  /* 0x0000888016797816 */ /* 0x004fca00000000ff */
[----:B------:R-:W-:-:S07]  /*2c20*/  IMAD R224, R121, R18, RZ ;  /* 0x0000001279e07224 */ /* 0x000fce00078e02ff */
.L_x_68:
[----:B------:R-:W-:Y:S05]  /*2c30*/  BSYNC B1 ;  /* 0x0000000000017941 */ /* 0x000fea0003800000 */
.L_x_67:
[----:B--2---:R-:W-:Y:S01]  /*2c40*/  @!P6 IMAD R121, R138, R19, R224 ;  /* 0x000000138a79e224 */ /* 0x004fe200078e02e0 */
[----:B------:R-:W-:Y:S04]  /*2c50*/  BSSY B1, `(.L_x_69) ;  /* 0x0000006000017945 */ /* 0x000fe80003800000 */
[----:B------:R2:W-:Y:S01]  /*2c60*/  @!P6 STG.E.U8 desc[UR36][R8.64+0x20], R121 ;  /* 0x000020790800e986 */ /* 0x0005e2000c101124 */
[----:B------:R-:W-:Y:S05]  /*2c70*/  @P1 BRA `(.L_x_70) ;  /* 0x00000000000c1947 */ /* 0x000fea0003800000 */
[----:B------:R-:W2:Y:S02]  /*2c80*/  LDG.E.U8 R22, desc[UR36][R222.64+0x21] ;  /* 0x00002124de167981 */ /* 0x000ea4000c1e1100 */
[----:B--2---:R-:W-:-:S05]  /*2c90*/  PRMT R121, R22, 0x8880, RZ ;  /* 0x0000888016797816 */ /* 0x004fca00000000ff */
[----:B------:R-:W-:-:S07]  /*2ca0*/  IMAD R224, R121, R18, RZ ;  /* 0x0000001279e07224 */ /* 0x000fce00078e02ff */
.L_x_70:
[----:B------:R-:W-:Y:S05]  /*2cb0*/  BSYNC B1 ;  /* 0x0000000000017941 */ /* 0x000fea0003800000 */
.L_x_69:
        /* <DEDUP_REMOVED lines=12> */
.L_x_72:
[----:B------:R-:W-:Y:S05]  /*2d80*/  BSYNC B1 ;  /* 0x0000000000017941 */ /* 0x000fea0003800000 */
.L_x_71:
[----:B--2---:R-:W-:Y:S01]  /*2d90*/  @!P4 IMAD R121, R140, R19, R224 ;  /* 0x000000138c79c224 */ /* 0x004fe200078e02e0 */
[----:B------:R-:W-:Y:S04]  /*2da0*/  BSSY B1, `(.L_x_73) ;  /* 0x0000006000017945 */ /* 0x000fe80003800000 */
[----:B------:R2:W-:Y:S01]  /*2db0*/  @!P4 STG.E.U8 desc[UR36][R4.64+0x28], R121 ;  /* 0x000028790400c986 */ /* 0x0005e2000c101124 */
[----:B------:R-:W-:Y:S05]  /*2dc0*/  @P3 BRA `(.L_x_74) ;  /* 0x00000000000c3947 */ /* 0x000fea0003800000 */
[----:B------:R-:W2:Y:S02]  /*2dd0*/  LDG.E.U8 R22, desc[UR36][R218.64+0x29] ;  /* 0x00002924da167981 */ /* 0x000ea4000c1e1100 */
[----:B--2---:R-:W-:-:S05]  /*2de0*/  PRMT R121, R22, 0x8880, RZ ;  /* 0x0000888016797816 */ /* 0x004fca00000000ff */
[----:B------:R-:W-:-:S07]  /*2df0*/  IMAD R224, R121, R18, RZ ;  /* 0x0000001279e07224 */ /* 0x000fce00078e02ff */
.L_x_74:
[----:B------:R-:W-:Y:S05]  /*2e00*/  BSYNC B1 ;  /* 0x0000000000017941 */ /* 0x000fea0003800000 */
.L_x_73:
[----:B------:R-:W-:Y:S01]  /*2e10*/  @!P3 IMAD R141, R141, R19, R224 ;  /* 0x000000138d8db224 */ /* 0x000fe200078e02e0 */
[----:B------:R-:W-:Y:S04]  /*2e20*/  BSSY B1, `(.L_x_75) ;  /* 0x0000006000017945 */ /* 0x000fe80003800000 */
[----:B------:R0:W-:Y:S01]  /*2e30*/  @!P3 STG.E.U8 desc[UR36][R4.64+0x29], R141 ;  /* 0x0000298d0400b986 */ /* 0x0001e2000c101124 */
[----:B------:R-:W-:Y:S05]  /*2e40*/  @P5 BRA `(.L_x_76) ;  /* 0x00000000000c5947 */ /* 0x000fea0003800000 */
[----:B------:R-:W2:Y:S02]  /*2e50*/  LDG.E.U8 R22, desc[UR36][R222.64+0x28] ;  /* 0x00002824de167981 */ /* 0x000ea4000c1e1100 */
[----:B--2---:R-:W-:-:S05]  /*2e60*/  PRMT R121, R22, 0x8880, RZ ;  /* 0x0000888016797816 */ /* 0x004fca00000000ff */
[----:B------:R-:W-:-:S07]  /*2e70*/  IMAD R224, R121, R18, RZ ;  /* 0x0000001279e07224 */ /* 0x000fce00078e02ff */
.L_x_76:
[----:B------:R-:W-:Y:S05]  /*2e80*/  BSYNC B1 ;  /* 0x0000000000017941 */ /* 0x000fea0003800000 */
.L_x_75:
[----:B--2---:R-:W-:Y:S01]  /*2e90*/  @!P5 IMAD R121, R142, R19, R224 ;  /* 0x000000138e79d224 */ /* 0x004fe200078e02e0 */
[----:B------:R-:W-:Y:S04]  /*2ea0*/  BSSY B1, `(.L_x_77) ;  /* 0x0000006000017945 */ /* 0x000fe80003800000 */
[----:B------:R2:W-:Y:S01]  /*2eb0*/  @!P5 STG.E.U8 desc[UR36][R8.64+0x28], R121 ;  /* 0x000028790800d986 */ /* 0x0005e2000c101124 */
[----:B------:R-:W-:Y:S05]  /*2ec0*/  @P6 BRA `(.L_x_78) ;  /* 0x00000000000c6947 */ /* 0x000fea0003800000 */
[----:B------:R-:W2:Y:S02]  /*2ed0*/  LDG.E.U8 R22, desc[UR36][R222.64+0x29] ;  /* 0x00002924de167981 */ /* 0x000ea4000c1e1100 */
[----:B--2---:R-:W-:-:S05]  /*2ee0*/  PRMT R121, R22, 0x8880, RZ ;  /* 0x0000888016797816 */ /* 0x004fca00000000ff */
[----:B------:R-:W-:-:S07]  /*2ef0*/  IMAD R224, R121, R18, RZ ;  /* 0x0000001279e07224 */ /* 0x000fce00078e02ff */
.L_x_78:
[----:B------:R-:W-:Y:S05]  /*2f00*/  BSYNC B1 ;  /* 0x0000000000017941 */ /* 0x000fea0003800000 */
.L_x_77:
[----:B------:R-:W-:Y:S01]  /*2f10*/  @!P6 IMAD R143, R143, R19, R224 ;  /* 0x000000138f8fe224 */ /* 0x000fe200078e02e0 */
[----:B------:R-:W-:Y:S04]  /*2f20*/  BSSY B1, `(.L_x_79) ;  /* 0x0000006000017945 */ /* 0x000fe80003800000 */
[----:B------:R0:W-:Y:S01]  /*2f30*/  @!P6 STG.E.U8 desc[UR36][R8.64+0x29], R143 ;  /* 0x0000298f0800e986 */ /* 0x0001e2000c101124 */
[----:B------:R-:W-:Y:S05]  /*2f40*/  @P1 BRA `(.L_x_80) ;  /* 0x00000000000c1947 */ /* 0x000fea0003800000 */
[----:B------:R-:W2:Y:S02]  /*2f50*/  LDG.E.U8 R22, desc[UR36][R218.64+0x30] ;  /* 0x00003024da167981 */ /* 0x000ea4000c1e1100 */
[----:B--2---:R-:W-:-:S05]  /*2f60*/  PRMT R121, R22, 0x8880, RZ ;  /* 0x0000888016797816 */ /* 0x004fca00000000ff */
[----:B------:R-:W-:-:S07]  /*2f70*/  IMAD R224, R121, R18, RZ ;  /* 0x0000001279e07224 */ /* 0x000fce00078e02ff */
.L_x_80:
[----:B------:R-:W-:Y:S05]  /*2f80*/  BSYNC B1 ;  /* 0x0000000000017941 */ /* 0x000fea0003800000 */
.L_x_79:
        /* <DEDUP_REMOVED lines=12> */
.L_x_82:
[----:B------:R-:W-:Y:S05]  /*3050*/  BSYNC B1 ;  /* 0x0000000000017941 */ /* 0x000fea0003800000 */
.L_x_81:
[----:B------:R-:W-:Y:S01]  /*3060*/  @!P4 IMAD R145, R145, R19, R224 ;  /* 0x000000139191c224 */ /* 0x000fe200078e02e0 */
[----:B------:R-:W-:Y:S04]  /*3070*/  BSSY B1, `(.L_x_83) ;  /* 0x0000006000017945 */ /* 0x000fe80003800000 */
[----:B------:R0:W-:Y:S01]  /*3080*/  @!P4 STG.E.U8 desc[UR36][R4.64+0x31], R145 ;  /* 0x000031910400c986 */ /* 0x0001e2000c101124 */
[----:B------:R-:W-:Y:S05]  /*3090*/  @P3 BRA `(.L_x_84) ;  /* 0x00000000000c3947 */ /* 0x000fea0003800000 */
[----:B------:R-:W2:Y:S02]  /*30a0*/  LDG.E.U8 R22, desc[UR36][R222.64+0x30] ;  /* 0x00003024de167981 */ /* 0x000ea4000c1e1100 */
[----:B--2---:R-:W-:-:S05]  /*30b0*/  PRMT R121, R22, 0x8880, RZ ;  /* 0x0000888016797816 */ /* 0x004fca00000000ff */
[----:B------:R-:W-:-:S07]  /*30c0*/  IMAD R224, R121, R18, RZ ;  /* 0x0000001279e07224 */ /* 0x000fce00078e02ff */
.L_x_84:
[----:B------:R-:W-:Y:S05]  /*30d0*/  BSYNC B1 ;  /* 0x0000000000017941 */ /* 0x000fea0003800000 */
.L_x_83:
[----:B--2---:R-:W-:Y:S01]  /*30e0*/  @!P3 IMAD R121, R146, R19, R224 ;  /* 0x000000139279b224 */ /* 0x004fe200078e02e0 */
[----:B------:R-:W-:Y:S04]  /*30f0*/  BSSY B1, `(.L_x_85) ;  /* 0x0000006000017945 */ /* 0x000fe80003800000 */
[----:B------:R2:W-:Y:S01]  /*3100*/  @!P3 STG.E.U8 desc[UR36][R8.64+0x30], R121 ;  /* 0x000030790800b986 */ /* 0x0005e2000c101124 */
[----:B------:R-:W-:Y:S05]  /*3110*/  @P5 BRA `(.L_x_86) ;  /* 0x00000000000c5947 */ /* 0x000fea0003800000 */
[----:B------:R-:W2:Y:S02]  /*3120*/  LDG.E.U8 R22, desc[UR36][R222.64+0x31] ;  /* 0x00003124de167981 */ /* 0x000ea4000c1e1100 */
[----:B--2---:R-:W-:-:S05]  /*3130*/  PRMT R121, R22, 0x8880, RZ ;  /* 0x0000888016797816 */ /* 0x004fca00000000ff */
[----:B------:R-:W-:-:S07]  /*3140*/  IMAD R224, R121, R18, RZ ;  /* 0x0000001279e07224 */ /* 0x000fce00078e02ff */
.L_x_86:
[----:B------:R-:W-:Y:S05]  /*3150*/  BSYNC B1 ;  /* 0x0000000000017941 */ /* 0x000fea0003800000 */
.L_x_85:
[----:B------:R-:W-:Y:S01]  /*3160*/  @!P5 IMAD R147, R147, R19, R224 ;  /* 0x000000139393d224 */ /* 0x000fe200078e02e0 */
[----:B------:R-:W-:Y:S04]  /*3170*/  BSSY B1, `(.L_x_87) ;  /* 0x0000006000017945 */ /* 0x000fe80003800000 */
[----:B------:R0:W-:Y:S01]  /*3180*/  @!P5 STG.E.U8 desc[UR36][R8.64+0x31], R147 ;  /* 0x000031930800d986 */ /* 0x0001e2000c101124 */
[----:B------:R-:W-:Y:S05]  /*3190*/  @P6 BRA `(.L_x_88) ;  /* 0x00000000000c6947 */ /* 0x000fea0003800000 */
[----:B------:R-:W2:Y:S02]  /*31a0*/  LDG.E.U8 R22, desc[UR36][R218.64+0x38] ;  /* 0x00003824da167981 */ /* 0x000ea4000c1e1100 */
[----:B--2---:R-:W-:-:S05]  /*31b0*/  PRMT R121, R22, 0x8880, RZ ;  /* 0x0000888016797816 */ /* 0x004fca00000000ff */
[----:B------:R-:W-:-:S07]  /*31c0*/  IMAD R224, R121, R18, RZ ;  /* 0x0000001279e07224 */ /* 0x000fce00078e02ff */
.L_x_88:
[----:B------:R-:W-:Y:S05]  /*31d0*/  BSYNC B1 ;  /* 0x0000000000017941 */ /* 0x000fea0003800000 */
.L_x_87:
[----:B--2---:R-:W-:Y:S01]  /*31e0*/  @!P6 IMAD R121, R148, R19, R224 ;  /* 0x000000139479e224 */ /* 0x004fe200078e02e0 */
[----:B------:R-:W-:Y:S04]  /*31f0*/  BSSY B1, `(.L_x_89) ;  /* 0x0000006000017945 */ /* 0x000fe80003800000 */
[----:B------:R2:W-:Y:S01]  /*3200*/  @!P6 STG.E.U8 desc[UR36][R4.64+0x38], R121 ;  /* 0x000038790400e986 */ /* 0x0005e2000c101124 */
[----:B------:R-:W-:Y:S05]  /*3210*/  @P1 BRA `(.L_x_90) ;  /* 0x00000000000c1947 */ /* 0x000fea0003800000 */
[----:B------:R-:W2:Y:S02]  /*3220*/  LDG.E.U8 R22, desc[UR36][R218.64+0x39] ;  /* 0x00003924da167981 */ /* 0x000ea4000c1e1100 */
[----:B--2---:R-:W-:-:S05]  /*3230*/  PRMT R121, R22, 0x8880, RZ ;  /* 0x0000888016797816 */ /* 0x004fca00000000ff */
[----:B------:R-:W-:-:S07]  /*3240*/  IMAD R224, R121, R18, RZ ;  /* 0x0000001279e07224 */ /* 0x000fce00078e02ff */
.L_x_90:
[----:B------:R-:W-:Y:S05]  /*3250*/  BSYNC B1 ;  /* 0x0000000000017941 */ /* 0x000fea0003800000 */
.L_x_89:
        /* <DEDUP_REMOVED lines=12> */
.L_x_92:
[----:B------:R-:W-:Y:S05]  /*3320*/  BSYNC B1 ;  /* 0x0000000000017941 */ /* 0x000fea0003800000 */
.L_x_91:
[----:B--2---:R-:W-:Y:S01]  /*3330*/  @!P4 IMAD R121, R150, R19, R224 ;  /* 0x000000139679c224 */ /* 0x004fe200078e02e0 */
[----:B------:R-:W-:Y:S04]  /*3340*/  BSSY B1, `(.L_x_93) ;  /* 0x0000006000017945 */ /* 0x000fe80003800000 */
[----:B------:R2:W-:Y:S01]  /*3350*/  @!P4 STG.E.U8 desc[UR36][R8.64+0x38], R121 ;  /* 0x000038790800c986 */ /* 0x0005e2000c101124 */
[----:B------:R-:W-:Y:S05]  /*3360*/  @P3 BRA `(.L_x_94) ;  /* 0x00000000000c3947 */ /* 0x000fea0003800000 */
[----:B------:R-:W2:Y:S02]  /*3370*/  LDG.E.U8 R22, desc[UR36][R222.64+0x39] ;  /* 0x00003924de167981 */ /* 0x000ea4000c1e1100 */
[----:B--2---:R-:W-:-:S05]  /*3380*/  PRMT R121, R22, 0x8880, RZ ;  /* 0x0000888016797816 */ /* 0x004fca00000000ff */
[----:B------:R-:W-:-:S07]  /*3390*/  IMAD R224, R121, R18, RZ ;  /* 0x0000001279e07224 */ /* 0x000fce00078e02ff */
.L_x_94:
[----:B------:R-:W-:Y:S05]  /*33a0*/  BSYNC B1 ;  /* 0x0000000000017941 */ /* 0x000fea0003800000 */
.L_x_93:
[----:B------:R-:W-:Y:S01]  /*33b0*/  @!P3 IMAD R151, R151, R19, R224 ;  /* 0x000000139797b224 */ /* 0x000fe200078e02e0 */
[----:B------:R-:W-:Y:S04]  /*33c0*/  BSSY B1, `(.L_x_95) ;  /* 0x0000006000017945 */ /* 0x000fe80003800000 */
[----:B------:R0:W-:Y:S01]  /*33d0*/  @!P3 STG.E.U8 desc[UR36][R8.64+0x39], R151 ;  /* 0x000039970800b986 */ /* 0x0001e2000c101124 */
[----:B------:R-:W-:Y:S05]  /*33e0*/  @P5 BRA `(.L_x_96) ;  /* 0x00000000000c5947 */ /* 0x000fea0003800000 */
[----:B------:R-:W2:Y:S02]  /*33f0*/  LDG.E.U8 R22, desc[UR36][R218.64+0x40] ;  /* 0x00004024da167981 */ /* 0x000ea4000c1e1100 */
[----:B--2---:R-:W-:-:S05]  /*3400*/  PRMT R121, R22, 0x8880, RZ ;  /* 0x0000888016797816 */ /* 0x004fca00000000ff */
[----:B------:R-:W-:-:S07]  /*3410*/  IMAD R224, R121, R18, RZ ;  /* 0x0000001279e07224 */ /* 0x000fce00078e02ff */
.L_x_96:
[----:B------:R-:W-:Y:S05]  /*3420*/  BSYNC B1 ;  /* 0x0000000000017941 */ /* 0x000fea0003800000 */
.L_x_95:
[----:B--2---:R-:W-:Y:S01]  /*3430*/  @!P5 IMAD R121, R152, R19, R224 ;  /* 0x000000139879d224 */ /* 0x004fe200078e02e0 */
[----:B------:R-:W-:Y:S04]  /*3440*/  BSSY B1, `(.L_x_97) ;  /* 0x0000006000017945 */ /* 0x000fe80003800000 */
[----:B------:R2:W-:Y:S01]  /*3450*/  @!P5 STG.E.U8 desc[UR36][R4.64+0x40], R121 ;  /* 0x000040790400d986 */ /* 0x0005e2000c101124 */
[----:B------:R-:W-:Y:S05]  /*3460*/  @P6 BRA `(.L_x_98) ;  /* 0x00000000000c6947 */ /* 0x000fea0003800000 */
[----:B------:R-:W2:Y:S02]  /*3470*/  LDG.E.U8 R22, desc[UR36][R218.64+0x41] ;  /* 0x00004124da167981 */ /* 0x000ea4000c1e1100 */
[----:B--2---:R-:W-:-:S05]  /*3480*/  PRMT R121, R22, 0x8880, RZ ;  /* 0x0000888016797816 */ /* 0x004fca00000000ff */
[----:B------:R-:W-:-:S07]  /*3490*/  IMAD R224, R121, R18, RZ ;  /* 0x0000001279e07224 */ /* 0x000fce00078e02ff */
.L_x_98:
[----:B------:R-:W-:Y:S05]  /*34a0*/  BSYNC B1 ;  /* 0x0000000000017941 */ /* 0x000fea0003800000 */
.L_x_97:
[----:B------:R-:W-:Y:S01]  /*34b0*/  @!P6 IMAD R153, R153, R19, R224 ;  /* 0x000000139999e224 */ /* 0x000fe200078e02e0 */
[----:B------:R-:W-:Y:S04]  /*34c0*/  BSSY B1, `(.L_x_99) ;  /* 0x0000006000017945 */ /* 0x000fe80003800000 */
[----:B------:R0:W-:Y:S01]  /*34d0*/  @!P6 STG.E.U8 desc[UR36][R4.64+0x41], R153 ;  /* 0x000041990400e986 */ /* 0x0001e2000c101124 */
[----:B------:R-:W-:Y:S05]  /*34e0*/  @P1 BRA `(.L_x_100) ;  /* 0x00000000000c1947 */ /* 0x000fea0003800000 */
[----:B------:R-:W2:Y:S02]  /*34f0*/  LDG.E.U8 R22, desc[UR36][R222.64+0x40] ;  /* 0x00004024de167981 */ /* 0x000ea4000c1e1100 */
[----:B--2---:R-:W-:-:S05]  /*3500*/  PRMT R121, R22, 0x8880, RZ ;  /* 0x0000888016797816 */ /* 0x004fca00000000ff */
[----:B------:R-:W-:-:S07]  /*3510*/  IMAD R224, R121, R18, RZ ;  /* 0x0000001279e07224 */ /* 0x000fce00078e02ff */
.L_x_100:
[----:B------:R-:W-:Y:S05]  /*3520*/  BSYNC B1 ;  /* 0x0000000000017941 */ /* 0x000fea0003800000 */
.L_x_99:
        /* <DEDUP_REMOVED lines=12> */
.L_x_102:
[----:B------:R-:W-:Y:S05]  /*35f0*/  BSYNC B1 ;  /* 0x0000000000017941 */ /* 0x000fea0003800000 */
.L_x_101:
[----:B------:R-:W-:Y:S01]  /*3600*/  @!P4 IMAD R155, R155, R19, R224 ;  /* 0x000000139b9bc224 */ /* 0x000fe200078e02e0 */
[----:B------:R-:W-:Y:S04]  /*3610*/  BSSY B1, `(.L_x_103) ;  /* 0x0000006000017945 */ /* 0x000fe80003800000 */
[----:B------:R0:W-:Y:S01]  /*3620*/  @!P4 STG.E.U8 desc[UR36][R8.64+0x41], R155 ;  /* 0x0000419b0800c986 */ /* 0x0001e2000c101124 */
[----:B------:R-:W-:Y:S05]  /*3630*/  @P3 BRA `(.L_x_104) ;  /* 0x00000000000c3947 */ /* 0x000fea0003800000 */
[----:B------:R-:W2:Y:S02]  /*3640*/  LDG.E.U8 R22, desc[UR36][R218.64+0x48] ;  /* 0x00004824da167981 */ /* 0x000ea4000c1e1100 */
[----:B--2---:R-:W-:-:S05]  /*3650*/  PRMT R121, R22, 0x8880, RZ ;  /* 0x0000888016797816 */ /* 0x004fca00000000ff */
[----:B------:R-:W-:-:S07]  /*3660*/  IMAD R224, R121, R18, RZ ;  /* 0x0000001279e07224 */ /* 0x000fce00078e02ff */
.L_x_104:
[----:B------:R-:W-:Y:S05]  /*3670*/  BSYNC B1 ;  /* 0x0000000000017941 */ /* 0x000fea0003800000 */
.L_x_103:
[----:B--2---:R-:W-:Y:S01]  /*3680*/  @!P3 IMAD R121, R156, R19, R224 ;  /* 0x000000139c79b224 */ /* 0x004fe200078e02e0 */
[----:B------:R-:W-:Y:S04]  /*3690*/  BSSY B1, `(.L_x_105) ;  /* 0x0000006000017945 */ /* 0x000fe80003800000 */
[----:B------:R2:W-:Y:S01]  /*36a0*/  @!P3 STG.E.U8 desc[UR36][R4.64+0x48], R121 ;  /* 0x000048790400b986 */ /* 0x0005e2000c101124 */
[----:B------:R-:W-:Y:S05]  /*36b0*/  @P5 BRA `(.L_x_106) ;  /* 0x00000000000c5947 */ /* 0x000fea0003800000 */
[----:B------:R-:W2:Y:S02]  /*36c0*/  LDG.E.U8 R22, desc[UR36][R218.64+0x49] ;  /* 0x00004924da167981 */ /* 0x000ea4000c1e1100 */
[----:B--2---:R-:W-:-:S05]  /*36d0*/  PRMT R121, R22, 0x8880, RZ ;  /* 0x0000888016797816 */ /* 0x004fca00000000ff */
[----:B------:R-:W-:-:S07]  /*36e0*/  IMAD R224, R121, R18, RZ ;  /* 0x0000001279e07224 */ /* 0x000fce00078e02ff */
.L_x_106:
[----:B------:R-:W-:Y:S05]  /*36f0*/  BSYNC B1 ;  /* 0x0000000000017941 */ /* 0x000fea0003800000 */
.L_x_105:
[----:B------:R-:W-:Y:S01]  /*3700*/  @!P5 IMAD R157, R157, R19, R224 ;  /* 0x000000139d9dd224 */ /* 0x000fe200078e02e0 */
[----:B------:R-:W-:Y:S04]  /*3710*/  BSSY B1, `(.L_x_107) ;  /* 0x0000006000017945 */ /* 0x000fe80003800000 */
[----:B------:R0:W-:Y:S01]  /*3720*/  @!P5 STG.E.U8 desc[UR36][R4.64+0x49], R157 ;  /* 0x0000499d0400d986 */ /* 0x0001e2000c101124 */
[----:B------:R-:W-:Y:S05]  /*3730*/  @P6 BRA `(.L_x_108) ;  /* 0x00000000000c6947 */ /* 0x000fea0003800000 */
[----:B------:R-:W2:Y:S02]  /*3740*/  LDG.E.U8 R22, desc[UR36][R222.64+0x48] ;  /* 0x00004824de167981 */ /* 0x000ea4000c1e1100 */
[----:B--2---:R-:W-:-:S05]  /*3750*/  PRMT R121, R22, 0x8880, RZ ;  /* 0x0000888016797816 */ /* 0x004fca00000000ff */
[----:B------:R-:W-:-:S07]  /*3760*/  IMAD R224, R121, R18, RZ ;  /* 0x0000001279e07224 */ /* 0x000fce00078e02ff */
.L_x_108:
[----:B------:R-:W-:Y:S05]  /*3770*/  BSYNC B1 ;  /* 0x0000000000017941 */ /* 0x000fea0003800000 */
.L_x_107:
[----:B--2---:R-:W-:Y:S01]  /*3780*/  @!P6 IMAD R121, R158, R19, R224 ;  /* 0x000000139e79e224 */ /* 0x004fe200078e02e0 */
[----:B------:R-:W-:Y:S04]  /*3790*/  BSSY B1, `(.L_x_109) ;  /* 0x0000006000017945 */ /* 0x000fe80003800000 */
[----:B------:R2:W-:Y:S01]  /*37a0*/  @!P6 STG.E.U8 desc[UR36][R8.64+0x48], R121 ;  /* 0x000048790800e986 */ /* 0x0005e2000c101124 */
[----:B------:R-:W-:Y:S05]  /*37b0*/  @P1 BRA `(.L_x_110) ;  /* 0x00000000000c1947 */ /* 0x000fea0003800000 */
[----:B------:R-:W2:Y:S02]  /*37c0*/  LDG.E.U8 R22, desc[UR36][R222.64+0x49] ;  /* 0x00004924de167981 */ /* 0x000ea4000c1e1100 */
[----:B--2---:R-:W-:-:S05]  /*37d0*/  PRMT R121, R22, 0x8880, RZ ;  /* 0x0000888016797816 */ /* 0x004fca00000000ff */
[----:B------:R-:W-:-:S07]  /*37e0*/  IMAD R224, R121, R18, RZ ;  /* 0x0000001279e07224 */ /* 0x000fce00078e02ff */
.L_x_110:
[----:B------:R-:W-:Y:S05]  /*37f0*/  BSYNC B1 ;  /* 0x0000000000017941 */ /* 0x000fea0003800000 */
.L_x_109:
        /* <DEDUP_REMOVED lines=12> */
.L_x_112:
[----:B------:R-:W-:Y:S05]  /*38c0*/  BSYNC B1 ;  /* 0x0000000000017941 */ /* 0x000fea0003800000 */
.L_x_111:
[----:B--2---:R-:W-:Y:S01]  /*38d0*/  @!P4 IMAD R121, R160, R19, R224 ;  /* 0x00000013a079c224 */ /* 0x004fe200078e02e0 */
[----:B------:R-:W-:Y:S04]  /*38e0*/  BSSY B1, `(.L_x_113) ;  /* 0x0000006000017945 */ /* 0x000fe80003800000 */
[----:B------:R2:W-:Y:S01]  /*38f0*/  @!P4 STG.E.U8 desc[UR36][R4.64+0x50], R121 ;  /* 0x000050790400c986 */ /* 0x0005e2000c101124 */
[----:B------:R-:W-:Y:S05]  /*3900*/  @P3 BRA `(.L_x_114) ;  /* 0x00000000000c3947 */ /* 0x000fea0003800000 */
[----:B------:R-:W2:Y:S02]  /*3910*/  LDG.E.U8 R22, desc[UR36][R218.64+0x51] ;  /* 0x00005124da167981 */ /* 0x000ea4000c1e1100 */
[----:B--2---:R-:W-:-:S05]  /*3920*/  PRMT R121, R22, 0x8880, RZ ;  /* 0x0000888016797816 */ /* 0x004fca00000000ff */
[----:B------:R-:W-:-:S07]  /*3930*/  IMAD R224, R121, R18, RZ ;  /* 0x0000001279e07224 */ /* 0x000fce00078e02ff */
.L_x_114:
[----:B------:R-:W-:Y:S05]  /*3940*/  BSYNC B1 ;  /* 0x0000000000017941 */ /* 0x000fea0003800000 */
.L_x_113:
[----:B------:R-:W-:Y:S01]  /*3950*/  @!P3 IMAD R161, R161, R19, R224 ;  /* 0x00000013a1a1b224 */ /* 0x000fe200078e02e0 */
[----:B------:R-:W-:Y:S04]  /*3960*/  BSSY B1, `(.L_x_115) ;  /* 0x0000006000017945 */ /* 0x000fe80003800000 */
[----:B------:R0:W-:Y:S01]  /*3970*/  @!P3 STG.E.U8 desc[UR36][R4.64+0x51], R161 ;  /* 0x000051a10400b986 */ /* 0x0001e2000c101124 */
[----:B------:R-:W-:Y:S05]  /*3980*/  @P5 BRA `(.L_x_116) ;  /* 0x00000000000c5947 */ /* 0x000fea0003800000 */
[----:B------:R-:W2:Y:S02]  /*3990*/  LDG.E.U8 R22, desc[UR36][R222.64+0x50] ;  /* 0x00005024de167981 */ /* 0x000ea4000c1e1100 */
[----:B--2---:R-:W-:-:S05]  /*39a0*/  PRMT R121, R22, 0x8880, RZ ;  /* 0x0000888016797816 */ /* 0x004fca00000000ff */
[----:B------:R-:W-:-:S07]  /*39b0*/  IMAD R224, R121, R18, RZ ;  /* 0x0000001279e07224 */ /* 0x000fce00078e02ff */
.L_x_116:
[----:B------:R-:W-:Y:S05]  /*39c0*/  BSYNC B1 ;  /* 0x0000000000017941 */ /* 0x000fea0003800000 */
.L_x_115:
[----:B--2---:R-:W-:Y:S01]  /*39d0*/  @!P5 IMAD R121, R162, R19, R224 ;  /* 0x00000013a279d224 */ /* 0x004fe200078e02e0 */
[----:B------:R-:W-:Y:S04]  /*39e0*/  BSSY B1, `(.L_x_117) ;  /* 0x0000006000017945 */ /* 0x000fe80003800000 */
[----:B------:R2:W-:Y:S01]  /*39f0*/  @!P5 STG.E.U8 desc[UR36][R8.64+0x50], R121 ;  /* 0x000050790800d986 */ /* 0x0005e2000c101124 */
[----:B------:R-:W-:Y:S05]  /*3a00*/  @P6 BRA `(.L_x_118) ;  /* 0x00000000000c6947 */ /* 0x000fea0003800000 */
[----:B------:R-:W2:Y:S02]  /*3a10*/  LDG.E.U8 R22, desc[UR36][R222.64+0x51] ;  /* 0x00005124de167981 */ /* 0x000ea4000c1e1100 */
[----:B--2---:R-:W-:-:S05]  /*3a20*/  PRMT R121, R22, 0x8880, RZ ;  /* 0x0000888016797816 */ /* 0x004fca00000000ff */
[----:B------:R-:W-:-:S07]  /*3a30*/  IMAD R224, R121, R18, RZ ;  /* 0x0000001279e07224 */ /* 0x000fce00078e02ff */
.L_x_118:
[----:B------:R-:W-:Y:S05]  /*3a40*/  BSYNC B1 ;  /* 0x0000000000017941 */ /* 0x000fea0003800000 */
.L_x_117:
[----:B------:R-:W-:Y:S01]  /*3a50*/  @!P6 IMAD R163, R163, R19, R224 ;  /* 0x00000013a3a3e224 */ /* 0x000fe200078e02e0 */
[----:B------:R-:W-:Y:S04]  /*3a60*/  BSSY B1, `(.L_x_119) ;  /* 0x0000006000017945 */ /* 0x000fe80003800000 */
[----:B------:R0:W-:Y:S01]  /*3a70*/  @!P6 STG.E.U8 desc[UR36][R8.64+0x51], R163 ;  /* 0x000051a30800e986 */ /* 0x0001e2000c101124 */
[----:B------:R-:W-:Y:S05]  /*3a80*/  @P1 BRA `(.L_x_120) ;  /* 0x00000000000c1947 */ /* 0x000fea0003800000 */
[----:B------:R-:W2:Y:S02]  /*3a90*/  LDG.E.U8 R22, desc[UR36][R218.64+0x58] ;  /* 0x00005824da167981 */ /* 0x000ea4000c1e1100 */
[----:B--2---:R-:W-:-:S05]  /*3aa0*/  PRMT R121, R22, 0x8880, RZ ;  /* 0x0000888016797816 */ /* 0x004fca00000000ff */
[----:B------:R-:W-:-:S07]  /*3ab0*/  IMAD R224, R121, R18, RZ ;  /* 0x0000001279e07224 */ /* 0x000fce00078e02ff */
.L_x_120:
[----:B------:R-:W-:Y:S05]  /*3ac0*/  BSYNC B1 ;  /* 0x0000000000017941 */ /* 0x000fea0003800000 */
.L_x_119:
        /* <DEDUP_REMOVED lines=12> */
.L_x_122:
[----:B------:R-:W-:Y:S05]  /*3b90*/  BSYNC B1 ;  /* 0x0000000000017941 */ /* 0x000fea0003800000 */
.L_x_121:
[----:B------:R-:W-:Y:S01]  /*3ba0*/  @!P4 IMAD R165, R165, R19, R224 ;  /* 0x00000013a5a5c224 */ /* 0x000fe200078e02e0 */
[----:B------:R-:W-:Y:S04]  /*3bb0*/  BSSY B1, `(.L_x_123) ;  /* 0x0000006000017945 */ /* 0x000fe80003800000 */
[----:B------:R0:W-:Y:S01]  /*3bc0*/  @!P4 STG.E.U8 desc[UR36][R4.64+0x59], R165 ;  /* 0x000059a50400c986 */ /* 0x0001e2000c101124 */
[----:B------:R-:W-:Y:S05]  /*3bd0*/  @P3 BRA `(.L_x_124) ;  /* 0x00000000000c3947 */ /* 0x000fea0003800000 */
[----:B------:R-:W2:Y:S02]  /*3be0*/  LDG.E.U8 R22, desc[UR36][R222.64+0x58] ;  /* 0x00005824de167981 */ /* 0x000ea4000c1e1100 */
[----:B--2---:R-:W-:-:S05]  /*3bf0*/  PRMT R121, R22, 0x8880, RZ ;  /* 0x0000888016797816 */ /* 0x004fca00000000ff */
[----:B------:R-:W-:-:S07]  /*3c00*/  IMAD R224, R121, R18, RZ ;  /* 0x0000001279e07224 */ /* 0x000fce00078e02ff */
.L_x_124:
[----:B------:R-:W-:Y:S05]  /*3c10*/  BSYNC B1 ;  /* 0x0000000000017941 */ /* 0x000fea0003800000 */
.L_x_123:
[----:B--2---:R-:W-:Y:S01]  /*3c20*/  @!P3 IMAD R121, R166, R19, R224 ;  /* 0x00000013a679b224 */ /* 0x004fe200078e02e0 */
[----:B------:R-:W-:Y:S04]  /*3c30*/  BSSY B1, `(.L_x_125) ;  /* 0x0000006000017945 */ /* 0x000fe80003800000 */
[----:B------:R2:W-:Y:S01]  /*3c40*/  @!P3 STG.E.U8 desc[UR36][R8.64+0x58], R121 ;  /* 0x000058790800b986 */ /* 0x0005e2000c101124 */
[----:B------:R-:W-:Y:S05]  /*3c50*/  @P5 BRA `(.L_x_126) ;  /* 0x00000000000c5947 */ /* 0x000fea0003800000 */
[----:B------:R-:W2:Y:S02]  /*3c60*/  LDG.E.U8 R22, desc[UR36][R222.64+0x59] ;  /* 0x00005924de167981 */ /* 0x000ea4000c1e1100 */
[----:B--2---:R-:W-:-:S05]  /*3c70*/  PRMT R121, R22, 0x8880, RZ ;  /* 0x0000888016797816 */ /* 0x004fca00000000ff */
[----:B------:R-:W-:-:S07]  /*3c80*/  IMAD R224, R121, R18, RZ ;  /* 0x0000001279e07224 */ /* 0x000fce00078e02ff */
.L_x_126:
[----:B------:R-:W-:Y:S05]  /*3c90*/  BSYNC B1 ;  /* 0x0000000000017941 */ /* 0x000fea0003800000 */
.L_x_125:
[----:B------:R-:W-:Y:S01]  /*3ca0*/  @!P5 IMAD R167, R167, R19, R224 ;  /* 0x00000013a7a7d224 */ /* 0x000fe200078e02e0 */
[----:B------:R-:W-:Y:S04]  /*3cb0*/  BSSY B1, `(.L_x_127) ;  /* 0x0000006000017945 */ /* 0x000fe80003800000 */
[----:B------:R0:W-:Y:S01]  /*3cc0*/  @!P5 STG.E.U8 desc[UR36][R8.64+0x59], R167 ;  /* 0x000059a70800d986 */ /* 0x0001e2000c101124 */
[----:B------:R-:W-:Y:S05]  /*3cd0*/  @P6 BRA `(.L_x_128) ;  /* 0x00000000000c6947 */ /* 0x000fea0003800000 */
[----:B------:R-:W2:Y:S02]  /*3ce0*/  LDG.E.U8 R22, desc[UR36][R218.64+0x60] ;  /* 0x00006024da167981 */ /* 0x000ea4000c1e1100 */
[----:B--2---:R-:W-:-:S05]  /*3cf0*/  PRMT R121, R22, 0x8880, RZ ;  /* 0x0000888016797816 */ /* 0x004fca00000000ff */
[----:B------:R-:W-:-:S07]  /*3d00*/  IMAD R224, R121, R18, RZ ;  /* 0x0000001279e07224 */ /* 0x000fce00078e02ff */
.L_x_128:
[----:B------:R-:W-:Y:S05]  /*3d10*/  BSYNC B1 ;  /* 0x0000000000017941 */ /* 0x000fea0003800000 */
.L_x_127:
[----:B--2---:R-:W-:Y:S01]  /*3d20*/  @!P6 IMAD R121, R168, R19, R224 ;  /* 0x00000013a879e224 */ /* 0x004fe200078e02e0 */
[----:B------:R-:W-:Y:S04]  /*3d30*/  BSSY B1, `(.L_x_129) ;  /* 0x0000006000017945 */ /* 0x000fe80003800000 */
[----:B------:R2:W-:Y:S01]  /*3d40*/  @!P6 STG.E.U8 desc[UR36][R4.64+0x60], R121 ;  /* 0x000060790400e986 */ /* 0x0005e2000c101124 */
[----:B------:R-:W-:Y:S05]  /*3d50*/  @P1 BRA `(.L_x_130) ;  /* 0x00000000000c1947 */ /* 0x000fea0003800000 */
[----:B------:R-:W2:Y:S02]  /*3d60*/  LDG.E.U8 R22, desc[UR36][R218.64+0x61] ;  /* 0x00006124da167981 */ /* 0x000ea4000c1e1100 */
[----:B--2---:R-:W-:-:S05]  /*3d70*/  PRMT R121, R22, 0x8880, RZ ;  /* 0x0000888016797816 */ /* 0x004fca00000000ff */
[----:B------:R-:W-:-:S07]  /*3d80*/  IMAD R224, R121, R18, RZ ;  /* 0x0000001279e07224 */ /* 0x000fce00078e02ff */
.L_x_130:
[----:B------:R-:W-:Y:S05]  /*3d90*/  BSYNC B1 ;  /* 0x0000000000017941 */ /* 0x000fea0003800000 */
.L_x_129:
        /* <DEDUP_REMOVED lines=12> */
.L_x_132:
[----:B------:R-:W-:Y:S05]  /*3e60*/  BSYNC B1 ;  /* 0x0000000000017941 */ /* 0x000fea0003800000 */
.L_x_131:
[----:B--2---:R-:W-:Y:S01]  /*3e70*/  @!P4 IMAD R121, R170, R19, R224 ;  /* 0x00000013aa79c224 */ /* 0x004fe200078e02e0 */
[----:B------:R-:W-:Y:S04]  /*3e80*/  BSSY B1, `(.L_x_133) ;  /* 0x0000006000017945 */ /* 0x000fe80003800000 */
[----:B------:R2:W-:Y:S01]  /*3e90*/  @!P4 STG.E.U8 desc[UR36][R8.64+0x60], R121 ;  /* 0x000060790800c986 */ /* 0x0005e2000c101124 */
[----:B------:R-:W-:Y:S05]  /*3ea0*/  @P3 BRA `(.L_x_134) ;  /* 0x00000000000c3947 */ /* 0x000fea0003800000 */
[----:B------:R-:W2:Y:S02]  /*3eb0*/  LDG.E.U8 R22, desc[UR36][R222.64+0x61] ;  /* 0x00006124de167981 */ /* 0x000ea4000c1e1100 */
[----:B--2---:R-:W-:-:S05]  /*3ec0*/  PRMT R121, R22, 0x8880, RZ ;  /* 0x0000888016797816 */ /* 0x004fca00000000ff */
[----:B------:R-:W-:-:S07]  /*3ed0*/  IMAD R224, R121, R18, RZ ;  /* 0x0000001279e07224 */ /* 0x000fce00078e02ff */
.L_x_134:
[----:B------:R-:W-:Y:S05]  /*3ee0*/  BSYNC B1 ;  /* 0x0000000000017941 */ /* 0x000fea0003800000 */
.L_x_133:
[----:B------:R-:W-:Y:S01]  /*3ef0*/  @!P3 IMAD R171, R171, R19, R224 ;  /* 0x00000013ababb224 */ /* 0x000fe200078e02e0 */
[----:B------:R-:W-:Y:S04]  /*3f00*/  BSSY B1, `(.L_x_135) ;  /* 0x0000006000017945 */ /* 0x000fe80003800000 */
[----:B------:R0:W-:Y:S01]  /*3f10*/  @!P3 STG.E.U8 desc[UR36][R8.64+0x61], R171 ;  /* 0x000061ab0800b986 */ /* 0x0001e2000c101124 */
[----:B------:R-:W-:Y:S05]  /*3f20*/  @P5 BRA `(.L_x_136) ;  /* 0x00000000000c5947 */ /* 0x000fea0003800000 */
[----:B------:R-:W2:Y:S02]  /*3f30*/  LDG.E.U8 R22, desc[UR36][R218.64+0x68] ;  /* 0x00006824da167981 */ /* 0x000ea4000c1e1100 */
[----:B--2---:R-:W-:-:S05]  /*3f40*/  PRMT R121, R22, 0x8880, RZ ;  /* 0x0000888016797816 */ /* 0x004fca00000000ff */
[----:B------:R-:W-:-:S07]  /*3f50*/  IMAD R224, R121, R18, RZ ;  /* 0x0000001279e07224 */ /* 0x000fce00078e02ff */
.L_x_136:
[----:B------:R-:W-:Y:S05]  /*3f60*/  BSYNC B1 ;  /* 0x0000000000017941 */ /* 0x000fea0003800000 */
.L_x_135:
[----:B--2---:R-:W-:Y:S01]  /*3f70*/  @!P5 IMAD R121, R172, R19, R224 ;  /* 0x00000013ac79d224 */ /* 0x004fe200078e02e0 */
[----:B------:R-:W-:Y:S04]  /*3f80*/  BSSY B1, `(.L_x_137) ;  /* 0x0000006000017945 */ /* 0x000fe80003800000 */
[----:B------:R2:W-:Y:S01]  /*3f90*/  @!P5 STG.E.U8 desc[UR36][R4.64+0x68], R121 ;  /* 0x000068790400d986 */ /* 0x0005e2000c101124 */
[----:B------:R-:W-:Y:S05]  /*3fa0*/  @P6 BRA `(.L_x_138) ;  /* 0x00000000000c6947 */ /* 0x000fea0003800000 */
[----:B------:R-:W2:Y:S02]  /*3fb0*/  LDG.E.U8 R22, desc[UR36][R218.64+0x69] ;  /* 0x00006924da167981 */ /* 0x000ea4000c1e1100 */
[----:B--2---:R-:W-:-:S05]  /*3fc0*/  PRMT R121, R22, 0x8880, RZ ;  /* 0x0000888016797816 */ /* 0x004fca00000000ff */
[----:B------:R-:W-:-:S07]  /*3fd0*/  IMAD R224, R121, R18, RZ ;  /* 0x0000001279e07224 */ /* 0x000fce00078e02ff */
.L_x_138:
[----:B------:R-:W-:Y:S05]  /*3fe0*/  BSYNC B1 ;  /* 0x0000000000017941 */ /* 0x000fea0003800000 */
.L_x_137:
[----:B------:R-:W-:Y:S01]  /*3ff0*/  @!P6 IMAD R173, R173, R19, R224 ;  /* 0x00000013adade224 */ /* 0x000fe200078e02e0 */
[----:B------:R-:W-:Y:S04]  /*4000*/  BSSY B1, `(.L_x_139) ;  /* 0x0000006000017945 */ /* 0x000fe80003800000 */
[----:B------:R0:W-:Y:S01]  /*4010*/  @!P6 STG.E.U8 desc[UR36][R4.64+0x69], R173 ;  /* 0x000069ad0400e986 */ /* 0x0001e2000c101124 */
[----:B------:R-:W-:Y:S05]  /*4020*/  @P1 BRA `(.L_x_140) ;  /* 0x00000000000c1947 */ /* 0x000fea0003800000 */
[----:B------:R-:W2:Y:S02]  /*4030*/  LDG.E.U8 R22, desc[UR36][R222.64+0x68] ;  /* 0x00006824de167981 */ /* 0x000ea4000c1e1100 */
[----:B--2---:R-:W-:-:S05]  /*4040*/  PRMT R121, R22, 0x8880, RZ ;  /* 0x0000888016797816 */ /* 0x004fca00000000ff */
[----:B------:R-:W-:-:S07]  /*4050*/  IMAD R224, R121, R18, RZ ;  /* 0x0000001279e07224 */ /* 0x000fce00078e02ff */
.L_x_140:
[----:B------:R-:W-:Y:S05]  /*4060*/  BSYNC B1 ;  /* 0x0000000000017941 */ /* 0x000fea0003800000 */
.L_x_139:
        /* <DEDUP_REMOVED lines=12> */
.L_x_142:
[----:B------:R-:W-:Y:S05]  /*4130*/  BSYNC B1 ;  /* 0x0000000000017941 */ /* 0x000fea0003800000 */
.L_x_141:
[----:B------:R-:W-:Y:S01]  /*4140*/  @!P4 IMAD R175, R175, R19, R224 ;  /* 0x00000013afafc224 */ /* 0x000fe200078e02e0 */
[----:B------:R-:W-:Y:S04]  /*4150*/  BSSY B1, `(.L_x_143) ;  /* 0x0000006000017945 */ /* 0x000fe80003800000 */
[----:B------:R0:W-:Y:S01]  /*4160*/  @!P4 STG.E.U8 desc[UR36][R8.64+0x69], R175 ;  /* 0x000069af0800c986 */ /* 0x0001e2000c101124 */
[----:B------:R-:W-:Y:S05]  /*4170*/  @P3 BRA `(.L_x_144) ;  /* 0x00000000000c3947 */ /* 0x000fea0003800000 */
[----:B------:R-:W2:Y:S02]  /*4180*/  LDG.E.U8 R22, desc[UR36][R218.64+0x70] ;  /* 0x00007024da167981 */ /* 0x000ea4000c1e1100 */
[----:B--2---:R-:W-:-:S05]  /*4190*/  PRMT R121, R22, 0x8880, RZ ;  /* 0x0000888016797816 */ /* 0x004fca00000000ff */
[----:B------:R-:W-:-:S07]  /*41a0*/  IMAD R224, R121, R18, RZ ;  /* 0x0000001279e07224 */ /* 0x000fce00078e02ff */
.L_x_144:
[----:B------:R-:W-:Y:S05]  /*41b0*/  BSYNC B1 ;  /* 0x0000000000017941 */ /* 0x000fea0003800000 */
.L_x_143:
[----:B--2---:R-:W-:Y:S01]  /*41c0*/  @!P3 IMAD R121, R176, R19, R224 ;  /* 0x00000013b079b224 */ /* 0x004fe200078e02e0 */
[----:B------:R-:W-:Y:S04]  /*41d0*/  BSSY B1, `(.L_x_145) ;  /* 0x0000006000017945 */ /* 0x000fe80003800000 */
[----:B------:R2:W-:Y:S01]  /*41e0*/  @!P3 STG.E.U8 desc[UR36][R4.64+0x70], R121 ;  /* 0x000070790400b986 */ /* 0x0005e2000c101124 */
[----:B------:R-:W-:Y:S05]  /*41f0*/  @P5 BRA `(.L_x_146) ;  /* 0x00000000000c5947 */ /* 0x000fea0003800000 */
[----:B------:R-:W2:Y:S02]  /*4200*/  LDG.E.U8 R22, desc[UR36][R218.64+0x71] ;  /* 0x00007124da167981 */ /* 0x000ea4000c1e1100 */
[----:B--2---:R-:W-:-:S05]  /*4210*/  PRMT R121, R22, 0x8880, RZ ;  /* 0x0000888016797816 */ /* 0x004fca00000000ff */
[----:B------:R-:W-:-:S07]  /*4220*/  IMAD R224, R121, R18, RZ ;  /* 0x0000001279e07224 */ /* 0x000fce00078e02ff */
.L_x_146:
[----:B------:R-:W-:Y:S05]  /*4230*/  BSYNC B1 ;  /* 0x0000000000017941 */ /* 0x000fea0003800000 */
.L_x_145:
[----:B------:R-:W-:Y:S01]  /*4240*/  @!P5 IMAD R177, R177, R19, R224 ;  /* 0x00000013b1b1d224 */ /* 0x000fe200078e02e0 */
[----:B------:R-:W-:Y:S04]  /*4250*/  BSSY B1, `(.L_x_147) ;  /* 0x0000006000017945 */ /* 0x000fe80003800000 */
[----:B------:R0:W-:Y:S01]  /*4260*/  @!P5 STG.E.U8 desc[UR36][R4.64+0x71], R177 ;  /* 0x000071b10400d986 */ /* 0x0001e2000c101124 */
[----:B------:R-:W-:Y:S05]  /*4270*/  @P6 BRA `(.L_x_148) ;  /* 0x00000000000c6947 */ /* 0x000fea0003800000 */
[----:B------:R-:W2:Y:S02]  /*4280*/  LDG.E.U8 R22, desc[UR36][R222.64+0x70] ;  /* 0x00007024de167981 */ /* 0x000ea4000c1e1100 */
[----:B--2---:R-:W-:-:S05]  /*4290*/  PRMT R121, R22, 0x8880, RZ ;  /* 0x0000888016797816 */ /* 0x004fca00000000ff */
[----:B------:R-:W-:-:S07]  /*42a0*/  IMAD R224, R121, R18, RZ ;  /* 0x0000001279e07224 */ /* 0x000fce00078e02ff */
.L_x_148:
[----:B------:R-:W-:Y:S05]  /*42b0*/  BSYNC B1 ;  /* 0x0000000000017941 */ /* 0x000fea0003800000 */
.L_x_147:
[----:B--2---:R-:W-:Y:S01]  /*42c0*/  @!P6 IMAD R121, R178, R19, R224 ;  /* 0x00000013b279e224 */ /* 0x004fe200078e02e0 */
[----:B------:R-:W-:Y:S04]  /*42d0*/  BSSY B1, `(.L_x_149) ;  /* 0x0000006000017945 */ /* 0x000fe80003800000 */
[----:B------:R2:W-:Y:S01]  /*42e0*/  @!P6 STG.E.U8 desc[UR36][R8.64+0x70], R121 ;  /* 0x000070790800e986 */ /* 0x0005e2000c101124 */
[----:B------:R-:W-:Y:S05]  /*42f0*/  @P1 BRA `(.L_x_150) ;  /* 0x00000000000c1947 */ /* 0x000fea0003800000 */
[----:B------:R-:W2:Y:S02]  /*4300*/  LDG.E.U8 R22, desc[UR36][R222.64+0x71] ;  /* 0x00007124de167981 */ /* 0x000ea4000c1e1100 */
[----:B--2---:R-:W-:-:S05]  /*4310*/  PRMT R121, R22, 0x8880, RZ ;  /* 0x0000888016797816 */ /* 0x004fca00000000ff */
[----:B------:R-:W-:-:S07]  /*4320*/  IMAD R224, R121, R18, RZ ;  /* 0x0000001279e07224 */ /* 0x000fce00078e02ff */
.L_x_150:
[----:B------:R-:W-:Y:S05]  /*4330*/  BSYNC B1 ;  /* 0x0000000000017941 */ /* 0x000fea0003800000 */
.L_x_149:
        /* <DEDUP_REMOVED lines=12> */
.L_x_152:
[----:B------:R-:W-:Y:S05]  /*4400*/  BSYNC B1 ;  /* 0x0000000000017941 */ /* 0x000fea0003800000 */
.L_x_151:
[----:B--2---:R-:W-:Y:S01]  /*4410*/  @!P4 IMAD R121, R180, R19, R224 ;  /* 0x00000013b479c224 */ /* 0x004fe200078e02e0 */
[----:B------:R-:W-:Y:S04]  /*4420*/  BSSY B1, `(.L_x_153) ;  /* 0x0000006000017945 */ /* 0x000fe80003800000 */
[----:B------:R2:W-:Y:S01]  /*4430*/  @!P4 STG.E.U8 desc[UR36][R4.64+0x78], R121 ;  /* 0x000078790400c986 */ /* 0x0005e2000c101124 */
[----:B------:R-:W-:Y:S05]  /*4440*/  @P3 BRA `(.L_x_154) ;  /* 0x00000000000c3947 */ /* 0x000fea0003800000 */
[----:B------:R-:W2:Y:S02]  /*4450*/  LDG.E.U8 R22, desc[UR36][R218.64+0x79] ;  /* 0x00007924da167981 */ /* 0x000ea4000c1e1100 */
[----:B--2---:R-:W-:-:S05]  /*4460*/  PRMT R121, R22, 0x8880, RZ ;  /* 0x0000888016797816 */ /* 0x004fca00000000ff */
[----:B------:R-:W-:-:S07]  /*4470*/  IMAD R224, R121, R18, RZ ;  /* 0x0000001279e07224 */ /* 0x000fce00078e02ff */
.L_x_154:
[----:B------:R-:W-:Y:S05]  /*4480*/  BSYNC B1 ;  /* 0x0000000000017941 */ /* 0x000fea0003800000 */
.L_x_153:
[----:B------:R-:W-:Y:S01]  /*4490*/  @!P3 IMAD R181, R181, R19, R224 ;  /* 0x00000013b5b5b224 */ /* 0x000fe200078e02e0 */
[----:B------:R-:W-:Y:S04]  /*44a0*/  BSSY B1, `(.L_x_155) ;  /* 0x0000006000017945 */ /* 0x000fe80003800000 */
[----:B------:R0:W-:Y:S01]  /*44b0*/  @!P3 STG.E.U8 desc[UR36][R4.64+0x79], R181 ;  /* 0x000079b50400b986 */ /* 0x0001e2000c101124 */
[----:B------:R-:W-:Y:S05]  /*44c0*/  @P5 BRA `(.L_x_156) ;  /* 0x00000000000c5947 */ /* 0x000fea0003800000 */
[----:B------:R-:W2:Y:S02]  /*44d0*/  LDG.E.U8 R22, desc[UR36][R222.64+0x78] ;  /* 0x00007824de167981 */ /* 0x000ea4000c1e1100 */
[----:B--2---:R-:W-:-:S05]  /*44e0*/  PRMT R121, R22, 0x8880, RZ ;  /* 0x0000888016797816 */ /* 0x004fca00000000ff */
[----:B------:R-:W-:-:S07]  /*44f0*/  IMAD R224, R121, R18, RZ ;  /* 0x0000001279e07224 */ /* 0x000fce00078e02ff */
.L_x_156:
[----:B------:R-:W-:Y:S05]  /*4500*/  BSYNC B1 ;  /* 0x0000000000017941 */ /* 0x000fea0003800000 */
.L_x_155:
[----:B--2---:R-:W-:Y:S01]  /*4510*/  @!P5 IMAD R121, R182, R19, R224 ;  /* 0x00000013b679d224 */ /* 0x004fe200078e02e0 */
[----:B------:R-:W-:Y:S04]  /*4520*/  BSSY B1, `(.L_x_157) ;  /* 0x0000006000017945 */ /* 0x000fe80003800000 */
[----:B------:R2:W-:Y:S01]  /*4530*/  @!P5 STG.E.U8 desc[UR36][R8.64+0x78], R121 ;  /* 0x000078790800d986 */ /* 0x0005e2000c101124 */
[----:B------:R-:W-:Y:S05]  /*4540*/  @P6 BRA `(.L_x_158) ;  /* 0x00000000000c6947 */ /* 0x000fea0003800000 */
[----:B------:R-:W2:Y:S02]  /*4550*/  LDG.E.U8 R22, desc[UR36][R222.64+0x79] ;  /* 0x00007924de167981 */ /* 0x000ea4000c1e1100 */
[----:B--2---:R-:W-:-:S05]  /*4560*/  PRMT R121, R22, 0x8880, RZ ;  /* 0x0000888016797816 */ /* 0x004fca00000000ff */
[----:B------:R-:W-:-:S07]  /*4570*/  IMAD R224, R121, R18, RZ ;  /* 0x0000001279e07224 */ /* 0x000fce00078e02ff */
.L_x_158:
[----:B------:R-:W-:Y:S05]  /*4580*/  BSYNC B1 ;  /* 0x0000000000017941 */ /* 0x000fea0003800000 */
.L_x_157:
[----:B------:R-:W-:Y:S01]  /*4590*/  @!P6 IMAD R183, R183, R19, R224 ;  /* 0x00000013b7b7e224 */ /* 0x000fe200078e02e0 */
[----:B------:R-:W-:Y:S04]  /*45a0*/  BSSY B1, `(.L_x_159) ;  /* 0x0000006000017945 */ /* 0x000fe80003800000 */
[----:B------:R0:W-:Y:S01]  /*45b0*/  @!P6 STG.E.U8 desc[UR36][R8.64+0x79], R183 ;  /* 0x000079b70800e986 */ /* 0x0001e2000c101124 */
[----:B------:R-:W-:Y:S05]  /*45c0*/  @P1 BRA `(.L_x_160) ;  /* 0x00000000000c1947 */ /* 0x000fea0003800000 */
[----:B------:R-:W2:Y:S02]  /*45d0*/  LDG.E.U8 R22, desc[UR36][R218.64+0x80] ;  /* 0x00008024da167981 */ /* 0x000ea4000c1e1100 */
[----:B--2---:R-:W-:-:S05]  /*45e0*/  PRMT R121, R22, 0x8880, RZ ;  /* 0x0000888016797816 */ /* 0x004fca00000000ff */
[----:B------:R-:W-:-:S07]  /*45f0*/  IMAD R224, R121, R18, RZ ;  /* 0x0000001279e07224 */ /* 0x000fce00078e02ff */
.L_x_160:
[----:B------:R-:W-:Y:S05]  /*4600*/  BSYNC B1 ;  /* 0x0000000000017941 */ /* 0x000fea0003800000 */
.L_x_159:
        /* <DEDUP_REMOVED lines=12> */
.L_x_162:
[----:B------:R-:W-:Y:S05]  /*46d0*/  BSYNC B1 ;  /* 0x0000000000017941 */ /* 0x000fea0003800000 */
.L_x_161:
[----:B------:R-:W-:Y:S01]  /*46e0*/  @!P4 IMAD R185, R185, R19, R224 ;  /* 0x00000013b9b9c224 */ /* 0x000fe200078e02e0 */
[----:B------:R-:W-:Y:S04]  /*46f0*/  BSSY B1, `(.L_x_163) ;  /* 0x0000006000017945 */ /* 0x000fe80003800000 */
[----:B------:R0:W-:Y:S01]  /*4700*/  @!P4 STG.E.U8 desc[UR36][R4.64+0x81], R185 ;  /* 0x000081b90400c986 */ /* 0x0001e2000c101124 */
[----:B------:R-:W-:Y:S05]  /*4710*/  @P3 BRA `(.L_x_164) ;  /* 0x00000000000c3947 */ /* 0x000fea0003800000 */
[----:B------:R-:W2:Y:S02]  /*4720*/  LDG.E.U8 R22, desc[UR36][R222.64+0x80] ;  /* 0x00008024de167981 */ /* 0x000ea4000c1e1100 */
[----:B--2---:R-:W-:-:S05]  /*4730*/  PRMT R121, R22, 0x8880, RZ ;  /* 0x0000888016797816 */ /* 0x004fca00000000ff */
[----:B------:R-:W-:-:S07]  /*4740*/  IMAD R224, R121, R18, RZ ;  /* 0x0000001279e07224 */ /* 0x000fce00078e02ff */
.L_x_164:
[----:B------:R-:W-:Y:S05]  /*4750*/  BSYNC B1 ;  /* 0x0000000000017941 */ /* 0x000fea0003800000 */
.L_x_163:
[----:B--2---:R-:W-:Y:S01]  /*4760*/  @!P3 IMAD R121, R186, R19, R224 ;  /* 0x00000013ba79b224 */ /* 0x004fe200078e02e0 */
[----:B------:R-:W-:Y:S04]  /*4770*/  BSSY B1, `(.L_x_165) ;  /* 0x0000006000017945 */ /* 0x000fe80003800000 */
[----:B------:R2:W-:Y:S01]  /*4780*/  @!P3 STG.E.U8 desc[UR36][R8.64+0x80], R121 ;  /* 0x000080790800b986 */ /* 0x0005e2000c101124 */
[----:B------:R-:W-:Y:S05]  /*4790*/  @P5 BRA `(.L_x_166) ;  /* 0x00000000000c5947 */ /* 0x000fea0003800000 */
[----:B------:R-:W2:Y:S02]  /*47a0*/  LDG.E.U8 R22, desc[UR36][R222.64+0x81] ;  /* 0x00008124de167981 */ /* 0x000ea4000c1e1100 */
[----:B--2---:R-:W-:-:S05]  /*47b0*/  PRMT R121, R22, 0x8880, RZ ;  /* 0x0000888016797816 */ /* 0x004fca00000000ff */
[----:B------:R-:W-:-:S07]  /*47c0*/  IMAD R224, R121, R18, RZ ;  /* 0x0000001279e07224 */ /* 0x000fce00078e02ff */
.L_x_166:
[----:B------:R-:W-:Y:S05]  /*47d0*/  BSYNC B1 ;  /* 0x0000000000017941 */ /* 0x000fea0003800000 */
.L_x_165:
[----:B------:R-:W-:Y:S01]  /*47e0*/  @!P5 IMAD R187, R187, R19, R224 ;  /* 0x00000013bbbbd224 */ /* 0x000fe200078e02e0 */
[----:B------:R-:W-:Y:S04]  /*47f0*/  BSSY B1, `(.L_x_167) ;  /* 0x0000006000017945 */ /* 0x000fe80003800000 */
[----:B------:R0:W-:Y:S01]  /*4800*/  @!P5 STG.E.U8 desc[UR36][R8.64+0x81], R187 ;  /* 0x000081bb0800d986 */ /* 0x0001e2000c101124 */
[----:B------:R-:W-:Y:S05]  /*4810*/  @P6 BRA `(.L_x_168) ;  /* 0x00000000000c6947 */ /* 0x000fea0003800000 */
[----:B------:R-:W2:Y:S02]  /*4820*/  LDG.E.U8 R22, desc[UR36][R218.64+0x88] ;  /* 0x00008824da167981 */ /* 0x000ea4000c1e1100 */
[----:B--2---:R-:W-:-:S05]  /*4830*/  PRMT R121, R22, 0x8880, RZ ;  /* 0x0000888016797816 */ /* 0x004fca00000000ff */
[----:B------:R-:W-:-:S07]  /*4840*/  IMAD R224, R121, R18, RZ ;  /* 0x0000001279e07224 */ /* 0x000fce00078e02ff */
.L_x_168:
[----:B------:R-:W-:Y:S05]  /*4850*/  BSYNC B1 ;  /* 0x0000000000017941 */ /* 0x000fea0003800000 */
.L_x_167:
[----:B--2---:R-:W-:Y:S01]  /*4860*/  @!P6 IMAD R121, R188, R19, R224 ;  /* 0x00000013bc79e224 */ /* 0x004fe200078e02e0 */
[----:B------:R-:W-:Y:S04]  /*4870*/  BSSY B1, `(.L_x_169) ;  /* 0x0000006000017945 */ /* 0x000fe80003800000 */
[----:B------:R2:W-:Y:S01]  /*4880*/  @!P6 STG.E.U8 desc[UR36][R4.64+0x88], R121 ;  /* 0x000088790400e986 */ /* 0x0005e2000c101124 */
[----:B------:R-:W-:Y:S05]  /*4890*/  @P1 BRA `(.L_x_170) ;  /* 0x00000000000c1947 */ /* 0x000fea0003800000 */
[----:B------:R-:W2:Y:S02]  /*48a0*/  LDG.E.U8 R22, desc[UR36][R218.64+0x89] ;  /* 0x00008924da167981 */ /* 0x000ea4000c1e1100 */
[----:B--2---:R-:W-:-:S05]  /*48b0*/  PRMT R121, R22, 0x8880, RZ ;  /* 0x0000888016797816 */ /* 0x004fca00000000ff */
[----:B------:R-:W-:-:S07]  /*48c0*/  IMAD R224, R121, R18, RZ ;  /* 0x0000001279e07224 */ /* 0x000fce00078e02ff */
.L_x_170:
[----:B------:R-:W-:Y:S05]  /*48d0*/  BSYNC B1 ;  /* 0x0000000000017941 */ /* 0x000fea0003800000 */
.L_x_169:
        /* <DEDUP_REMOVED lines=12> */
.L_x_172:
[----:B------:R-:W-:Y:S05]  /*49a0*/  BSYNC B1 ;  /* 0x0000000000017941 */ /* 0x000fea0003800000 */
.L_x_171:
[----:B--2---:R-:W-:Y:S01]  /*49b0*/  @!P4 IMAD R121, R190, R19, R224 ;  /* 0x00000013be79c224 */ /* 0x004fe200078e02e0 */
[----:B------:R-:W-:Y:S04]  /*49c0*/  BSSY B1, `(.L_x_173) ;  /* 0x0000006000017945 */ /* 0x000fe80003800000 */
[----:B------:R2:W-:Y:S01]  /*49d0*/  @!P4 STG.E.U8 desc[UR36][R8.64+0x88], R121 ;  /* 0x000088790800c986 */ /* 0x0005e2000c101124 */
[----:B------:R-:W-:Y:S05]  /*49e0*/  @P3 BRA `(.L_x_174) ;  /* 0x00000000000c3947 */ /* 0x000fea0003800000 */
[----:B------:R-:W2:Y:S02]  /*49f0*/  LDG.E.U8 R22, desc[UR36][R222.64+0x89] ;  /* 0x00008924de167981 */ /* 0x000ea4000c1e1100 */
[----:B--2---:R-:W-:-:S05]  /*4a00*/  PRMT R121, R22, 0x8880, RZ ;  /* 0x0000888016797816 */ /* 0x004fca00000000ff */
[----:B------:R-:W-:-:S07]  /*4a10*/  IMAD R224, R121, R18, RZ ;  /* 0x0000001279e07224 */ /* 0x000fce00078e02ff */
.L_x_174:
[----:B------:R-:W-:Y:S05]  /*4a20*/  BSYNC B1 ;  /* 0x0000000000017941 */ /* 0x000fea0003800000 */
.L_x_173:
[----:B------:R-:W-:Y:S01]  /*4a30*/  @!P3 IMAD R191, R191, R19, R224 ;  /* 0x00000013bfbfb224 */ /* 0x000fe200078e02e0 */
[----:B------:R-:W-:Y:S04]  /*4a40*/  BSSY B1, `(.L_x_175) ;  /* 0x0000006000017945 */ /* 0x000fe80003800000 */
[----:B------:R0:W-:Y:S01]  /*4a50*/  @!P3 STG.E.U8 desc[UR36][R8.64+0x89], R191 ;  /* 0x000089bf0800b986 */ /* 0x0001e2000c101124 */
[----:B------:R-:W-:Y:S05]  /*4a60*/  @P5 BRA `(.L_x_176) ;  /* 0x00000000000c5947 */ /* 0x000fea0003800000 */
[----:B------:R-:W2:Y:S02]  /*4a70*/  LDG.E.U8 R22, desc[UR36][R218.64+0x90] ;  /* 0x00009024da167981 */ /* 0x000ea4000c1e1100 */
[----:B--2---:R-:W-:-:S05]  /*4a80*/  PRMT R121, R22, 0x8880, RZ ;  /* 0x0000888016797816 */ /* 0x004fca00000000ff */
[----:B------:R-:W-:-:S07]  /*4a90*/  IMAD R224, R121, R18, RZ ;  /* 0x0000001279e07224 */ /* 0x000fce00078e02ff */
.L_x_176:
[----:B------:R-:W-:Y:S05]  /*4aa0*/  BSYNC B1 ;  /* 0x0000000000017941 */ /* 0x000fea0003800000 */
.L_x_175:
[----:B--2---:R-:W-:Y:S01]  /*4ab0*/  @!P5 IMAD R121, R192, R19, R224 ;  /* 0x00000013c079d224 */ /* 0x004fe200078e02e0 */
[----:B------:R-:W-:Y:S04]  /*4ac0*/  BSSY B1, `(.L_x_177) ;  /* 0x0000006000017945 */ /* 0x000fe80003800000 */
[----:B------:R2:W-:Y:S01]  /*4ad0*/  @!P5 STG.E.U8 desc[UR36][R4.64+0x90], R121 ;  /* 0x000090790400d986 */ /* 0x0005e2000c101124 */
[----:B------:R-:W-:Y:S05]  /*4ae0*/  @P6 BRA `(.L_x_178) ;  /* 0x00000000000c6947 */ /* 0x000fea0003800000 */
[----:B------:R-:W2:Y:S02]  /*4af0*/  LDG.E.U8 R22, desc[UR36][R218.64+0x91] ;  /* 0x00009124da167981 */ /* 0x000ea4000c1e1100 */
[----:B--2---:R-:W-:-:S05]  /*4b00*/  PRMT R121, R22, 0x8880, RZ ;  /* 0x0000888016797816 */ /* 0x004fca00000000ff */
[----:B------:R-:W-:-:S07]  /*4b10*/  IMAD R224, R121, R18, RZ ;  /* 0x0000001279e07224 */ /* 0x000fce00078e02ff */
.L_x_178:
[----:B------:R-:W-:Y:S05]  /*4b20*/  BSYNC B1 ;  /* 0x0000000000017941 */ /* 0x000fea0003800000 */
.L_x_177:
[----:B------:R-:W-:Y:S01]  /*4b30*/  @!P6 IMAD R193, R193, R19, R224 ;  /* 0x00000013c1c1e224 */ /* 0x000fe200078e02e0 */
[----:B------:R-:W-:Y:S04]  /*4b40*/  BSSY B1, `(.L_x_179) ;  /* 0x0000006000017945 */ /* 0x000fe80003800000 */
[----:B------:R0:W-:Y:S01]  /*4b50*/  @!P6 STG.E.U8 desc[UR36][R4.64+0x91], R193 ;  /* 0x000091c10400e986 */ /* 0x0001e2000c101124 */
[----:B------:R-:W-:Y:S05]  /*4b60*/  @P1 BRA `(.L_x_180) ;  /* 0x00000000000c1947 */ /* 0x000fea0003800000 */
[----:B------:R-:W2:Y:S02]  /*4b70*/  LDG.E.U8 R22, desc[UR36][R222.64+0x90] ;  /* 0x00009024de167981 */ /* 0x000ea4000c1e1100 */
[----:B--2---:R-:W-:-:S05]  /*4b80*/  PRMT R121, R22, 0x8880, RZ ;  /* 0x0000888016797816 */ /* 0x004fca00000000ff */
[----:B------:R-:W-:-:S07]  /*4b90*/  IMAD R224, R121, R18, RZ ;  /* 0x0000001279e07224 */ /* 0x000fce00078e02ff */
.L_x_180:
[----:B------:R-:W-:Y:S05]  /*4ba0*/  BSYNC B1 ;  /* 0x0000000000017941 */ /* 0x000fea0003800000 */
.L_x_179:
        /* <DEDUP_REMOVED lines=12> */
.L_x_182:
[----:B------:R-:W-:Y:S05]  /*4c70*/  BSYNC B1 ;  /* 0x0000000000017941 */ /* 0x000fea0003800000 */
.L_x_181:
[----:B------:R-:W-:Y:S01]  /*4c80*/  @!P4 IMAD R195, R195, R19, R224 ;  /* 0x00000013c3c3c224 */ /* 0x000fe200078e02e0 */
[----:B------:R-:W-:Y:S04]  /*4c90*/  BSSY B1, `(.L_x_183) ;  /* 0x0000006000017945 */ /* 0x000fe80003800000 */
[----:B------:R0:W-:Y:S01]  /*4ca0*/  @!P4 STG.E.U8 desc[UR36][R8.64+0x91], R195 ;  /* 0x000091c30800c986 */ /* 0x0001e2000c101124 */
[----:B------:R-:W-:Y:S05]  /*4cb0*/  @P3 BRA `(.L_x_184) ;  /* 0x00000000000c3947 */ /* 0x000fea0003800000 */
[----:B------:R-:W2:Y:S02]  /*4cc0*/  LDG.E.U8 R22, desc[UR36][R218.64+0x98] ;  /* 0x00009824da167981 */ /* 0x000ea4000c1e1100 */
[----:B--2---:R-:W-:-:S05]  /*4cd0*/  PRMT R121, R22, 0x8880, RZ ;  /* 0x0000888016797816 */ /* 0x004fca00000000ff */
[----:B------:R-:W-:-:S07]  /*4ce0*/  IMAD R224, R121, R18, RZ ;  /* 0x0000001279e07224 */ /* 0x000fce00078e02ff */
.L_x_184:
[----:B------:R-:W-:Y:S05]  /*4cf0*/  BSYNC B1 ;  /* 0x0000000000017941 */ /* 0x000fea0003800000 */
.L_x_183:
[----:B--2---:R-:W-:Y:S01]  /*4d00*/  @!P3 IMAD R121, R196, R19, R224 ;  /* 0x00000013c479b224 */ /* 0x004fe200078e02e0 */
[----:B------:R-:W-:Y:S04]  /*4d10*/  BSSY B1, `(.L_x_185) ;  /* 0x0000006000017945 */ /* 0x000fe80003800000 */
[----:B------:R2:W-:Y:S01]  /*4d20*/  @!P3 STG.E.U8 desc[UR36][R4.64+0x98], R121 ;  /* 0x000098790400b986 */ /* 0x0005e2000c101124 */
[----:B------:R-:W-:Y:S05]  /*4d30*/  @P5 BRA `(.L_x_186) ;  /* 0x00000000000c5947 */ /* 0x000fea0003800000 */
[----:B------:R-:W2:Y:S02]  /*4d40*/  LDG.E.U8 R22, desc[UR36][R218.64+0x99] ;  /* 0x00009924da167981 */ /* 0x000ea4000c1e1100 */
[----:B--2---:R-:W-:-:S05]  /*4d50*/  PRMT R121, R22, 0x8880, RZ ;  /* 0x0000888016797816 */ /* 0x004fca00000000ff */
[----:B------:R-:W-:-:S07]  /*4d60*/  IMAD R224, R121, R18, RZ ;  /* 0x0000001279e07224 */ /* 0x000fce00078e02ff */
.L_x_186:
[----:B------:R-:W-:Y:S05]  /*4d70*/  BSYNC B1 ;  /* 0x0000000000017941 */ /* 0x000fea0003800000 */
.L_x_185:
[----:B------:R-:W-:Y:S01]  /*4d80*/  @!P5 IMAD R197, R197, R19, R224 ;  /* 0x00000013c5c5d224 */ /* 0x000fe200078e02e0 */
[----:B------:R-:W-:Y:S04]  /*4d90*/  BSSY B1, `(.L_x_187) ;  /* 0x0000006000017945 */ /* 0x000fe80003800000 */
[----:B------:R0:W-:Y:S01]  /*4da0*/  @!P5 STG.E.U8 desc[UR36][R4.64+0x99], R197 ;  /* 0x000099c50400d986 */ /* 0x0001e2000c101124 */
[----:B------:R-:W-:Y:S05]  /*4db0*/  @P6 BRA `(.L_x_188) ;  /* 0x00000000000c6947 */ /* 0x000fea0003800000 */
[----:B------:R-:W2:Y:S02]  /*4dc0*/  LDG.E.U8 R22, desc[UR36][R222.64+0x98] ;  /* 0x00009824de167981 */ /* 0x000ea4000c1e1100 */
[----:B--2---:R-:W-:-:S05]  /*4dd0*/  PRMT R121, R22, 0x8880, RZ ;  /* 0x0000888016797816 */ /* 0x004fca00000000ff */
[----:B------:R-:W-:-:S07]  /*4de0*/  IMAD R224, R121, R18, RZ ;  /* 0x0000001279e07224 */ /* 0x000fce00078e02ff */
.L_x_188:
[----:B------:R-:W-:Y:S05]  /*4df0*/  BSYNC B1 ;  /* 0x0000000000017941 */ /* 0x000fea0003800000 */
.L_x_187:
[----:B--2---:R-:W-:Y:S01]  /*4e00*/  @!P6 IMAD R121, R198, R19, R224 ;  /* 0x00000013c679e224 */ /* 0x004fe200078e02e0 */
[----:B------:R-:W-:Y:S04]  /*4e10*/  BSSY B1, `(.L_x_189) ;  /* 0x0000006000017945 */ /* 0x000fe80003800000 */
[----:B------:R2:W-:Y:S01]  /*4e20*/  @!P6 STG.E.U8 desc[UR36][R8.64+0x98], R121 ;  /* 0x000098790800e986 */ /* 0x0005e2000c101124 */
[----:B------:R-:W-:Y:S05]  /*4e30*/  @P1 BRA `(.L_x_190) ;  /* 0x00000000000c1947 */ /* 0x000fea0003800000 */
[----:B------:R-:W2:Y:S02]  /*4e40*/  LDG.E.U8 R22, desc[UR36][R222.64+0x99] ;  /* 0x00009924de167981 */ /* 0x000ea4000c1e1100 */
[----:B--2---:R-:W-:-:S05]  /*4e50*/  PRMT R121, R22, 0x8880, RZ ;  /* 0x0000888016797816 */ /* 0x004fca00000000ff */
[----:B------:R-:W-:-:S07]  /*4e60*/  IMAD R224, R121, R18, RZ ;  /* 0x0000001279e07224 */ /* 0x000fce00078e02ff */
.L_x_190:
[----:B------:R-:W-:Y:S05]  /*4e70*/  BSYNC B1 ;  /* 0x0000000000017941 */ /* 0x000fea0003800000 */
.L_x_189:
        /* <DEDUP_REMOVED lines=12> */
.L_x_192:
[----:B------:R-:W-:Y:S05]  /*4f40*/  BSYNC B1 ;  /* 0x0000000000017941 */ /* 0x000fea0003800000 */
.L_x_191:
[----:B--2---:R-:W-:Y:S01]  /*4f50*/  @!P4 IMAD R121, R200, R19, R224 ;  /* 0x00000013c879c224 */ /* 0x004fe200078e02e0 */
[----:B------:R-:W-:Y:S04]  /*4f60*/  BSSY B1, `(.L_x_193) ;  /* 0x0000006000017945 */ /* 0x000fe80003800000 */
[----:B------:R2:W-:Y:S01]  /*4f70*/  @!P4 STG.E.U8 desc[UR36][R4.64+0xa0], R121 ;  /* 0x0000a0790400c986 */ /* 0x0005e2000c101124 */
[----:B------:R-:W-:Y:S05]  /*4f80*/  @P3 BRA `(.L_x_194) ;  /* 0x00000000000c3947 */ /* 0x000fea0003800000 */
[----:B------:R-:W2:Y:S02]  /*4f90*/  LDG.E.U8 R22, desc[UR36][R218.64+0xa1] ;  /* 0x0000a124da167981 */ /* 0x000ea4000c1e1100 */
[----:B--2---:R-:W-:-:S05]  /*4fa0*/  PRMT R121, R22, 0x8880, RZ ;  /* 0x0000888016797816 */ /* 0x004fca00000000ff */
[----:B------:R-:W-:-:S07]  /*4fb0*/  IMAD R224, R121, R18, RZ ;  /* 0x0000001279e07224 */ /* 0x000fce00078e02ff */
.L_x_194:
[----:B------:R-:W-:Y:S05]  /*4fc0*/  BSYNC B1 ;  /* 0x0000000000017941 */ /* 0x000fea0003800000 */
.L_x_193:
[----:B------:R-:W-:Y:S01]  /*4fd0*/  @!P3 IMAD R201, R201, R19, R224 ;  /* 0x00000013c9c9b224 */ /* 0x000fe200078e02e0 */
[----:B------:R-:W-:Y:S04]  /*4fe0*/  BSSY B1, `(.L_x_195) ;  /* 0x0000006000017945 */ /* 0x000fe80003800000 */
[----:B------:R0:W-:Y:S01]  /*4ff0*/  @!P3 STG.E.U8 desc[UR36][R4.64+0xa1], R201 ;  /* 0x0000a1c90400b986 */ /* 0x0001e2000c101124 */
[----:B------:R-:W-:Y:S05]  /*5000*/  @P5 BRA `(.L_x_196) ;  /* 0x00000000000c5947 */ /* 0x000fea0003800000 */
[----:B------:R-:W2:Y:S02]  /*5010*/  LDG.E.U8 R22, desc[UR36][R222.64+0xa0] ;  /* 0x0000a024de167981 */ /* 0x000ea4000c1e1100 */
[----:B--2---:R-:W-:-:S05]  /*5020*/  PRMT R121, R22, 0x8880, RZ ;  /* 0x0000888016797816 */ /* 0x004fca00000000ff */
[----:B------:R-:W-:-:S07]  /*5030*/  IMAD R224, R121, R18, RZ ;  /* 0x0000001279e07224 */ /* 0x000fce00078e02ff */
.L_x_196:
[----:B------:R-:W-:Y:S05]  /*5040*/  BSYNC B1 ;  /* 0x0000000000017941 */ /* 0x000fea0003800000 */
.L_x_195:
[----:B--2---:R-:W-:Y:S01]  /*5050*/  @!P5 IMAD R121, R202, R19, R224 ;  /* 0x00000013ca79d224 */ /* 0x004fe200078e02e0 */
[----:B------:R-:W-:Y:S04]  /*5060*/  BSSY B1, `(.L_x_197) ;  /* 0x0000006000017945 */ /* 0x000fe80003800000 */
[----:B------:R2:W-:Y:S01]  /*5070*/  @!P5 STG.E.U8 desc[UR36][R8.64+0xa0], R121 ;  /* 0x0000a0790800d986 */ /* 0x0005e2000c101124 */
[----:B------:R-:W-:Y:S05]  /*5080*/  @P6 BRA `(.L_x_198) ;  /* 0x00000000000c6947 */ /* 0x000fea0003800000 */
[----:B------:R-:W2:Y:S02]  /*5090*/  LDG.E.U8 R22, desc[UR36][R222.64+0xa1] ;  /* 0x0000a124de167981 */ /* 0x000ea4000c1e1100 */
[----:B--2---:R-:W-:-:S05]  /*50a0*/  PRMT R121, R22, 0x8880, RZ ;  /* 0x0000888016797816 */ /* 0x004fca00000000ff */
[----:B------:R-:W-:-:S07]  /*50b0*/  IMAD R224, R121, R18, RZ ;  /* 0x0000001279e07224 */ /* 0x000fce00078e02ff */
.L_x_198:
[----:B------:R-:W-:Y:S05]  /*50c0*/  BSYNC B1 ;  /* 0x0000000000017941 */ /* 0x000fea0003800000 */
.L_x_197:
[----:B------:R-:W-:Y:S01]  /*50d0*/  @!P6 IMAD R203, R203, R19, R224 ;  /* 0x00000013cbcbe224 */ /* 0x000fe200078e02e0 */
[----:B------:R-:W-:Y:S04]  /*50e0*/  BSSY B1, `(.L_x_199) ;  /* 0x0000006000017945 */ /* 0x000fe80003800000 */
[----:B------:R0:W-:Y:S01]  /*50f0*/  @!P6 STG.E.U8 desc[UR36][R8.64+0xa1], R203 ;  /* 0x0000a1cb0800e986 */ /* 0x0001e2000c101124 */
[----:B------:R-:W-:Y:S05]  /*5100*/  @P1 BRA `(.L_x_200) ;  /* 0x00000000000c1947 */ /* 0x000fea0003800000 */
[----:B------:R-:W2:Y:S02]  /*5110*/  LDG.E.U8 R22, desc[UR36][R218.64+0xa8] ;  /* 0x0000a824da167981 */ /* 0x000ea4000c1e1100 */
[----:B--2---:R-:W-:-:S05]  /*5120*/  PRMT R121, R22, 0x8880, RZ ;  /* 0x0000888016797816 */ /* 0x004fca00000000ff */
[----:B------:R-:W-:-:S07]  /*5130*/  IMAD R224, R121, R18, RZ ;  /* 0x0000001279e07224 */ /* 0x000fce00078e02ff */
.L_x_200:
[----:B------:R-:W-:Y:S05]  /*5140*/  BSYNC B1 ;  /* 0x0000000000017941 */ /* 0x000fea0003800000 */
.L_x_199:
        /* <DEDUP_REMOVED lines=12> */
.L_x_202:
[----:B------:R-:W-:Y:S05]  /*5210*/  BSYNC B1 ;  /* 0x0000000000017941 */ /* 0x000fea0003800000 */
.L_x_201:
[----:B------:R-:W-:Y:S01]  /*5220*/  @!P5 IMAD R205, R205, R19, R224 ;  /* 0x00000013cdcdd224 */ /* 0x000fe200078e02e0 */
[----:B------:R-:W-:Y:S04]  /*5230*/  BSSY B1, `(.L_x_203) ;  /* 0x0000006000017945 */ /* 0x000fe80003800000 */
[----:B------:R0:W-:Y:S01]  /*5240*/  @!P5 STG.E.U8 desc[UR36][R4.64+0xa9], R205 ;  /* 0x0000a9cd0400d986 */ /* 0x0001e2000c101124 */
[----:B------:R-:W-:Y:S05]  /*5250*/  @P3 BRA `(.L_x_204) ;  /* 0x00000000000c3947 */ /* 0x000fea0003800000 */
[----:B------:R-:W2:Y:S02]  /*5260*/  LDG.E.U8 R22, desc[UR36][R222.64+0xa8] ;  /* 0x0000a824de167981 */ /* 0x000ea4000c1e1100 */
[----:B--2---:R-:W-:-:S05]  /*5270*/  PRMT R121, R22, 0x8880, RZ ;  /* 0x0000888016797816 */ /* 0x004fca00000000ff */
[----:B------:R-:W-:-:S07]  /*5280*/  IMAD R224, R121, R18, RZ ;  /* 0x0000001279e07224 */ /* 0x000fce00078e02ff */
.L_x_204:
[----:B------:R-:W-:Y:S05]  /*5290*/  BSYNC B1 ;  /* 0x0000000000017941 */ /* 0x000fea0003800000 */
.L_x_203:
[----:B--2---:R-:W-:Y:S01]  /*52a0*/  @!P3 IMAD R121, R206, R19, R224 ;  /* 0x00000013ce79b224 */ /* 0x004fe200078e02e0 */
[----:B------:R-:W-:Y:S04]  /*52b0*/  BSSY B1, `(.L_x_205) ;  /* 0x0000006000017945 */ /* 0x000fe80003800000 */
[----:B------:R2:W-:Y:S01]  /*52c0*/  @!P3 STG.E.U8 desc[UR36][R8.64+0xa8], R121 ;  /* 0x0000a8790800b986 */ /* 0x0005e2000c101124 */
[----:B------:R-:W-:Y:S05]  /*52d0*/  @P1 BRA `(.L_x_206) ;  /* 0x00000000000c1947 */ /* 0x000fea0003800000 */
[----:B------:R-:W2:Y:S02]  /*52e0*/  LDG.E.U8 R22, desc[UR36][R222.64+0xa9] ;  /* 0x0000a924de167981 */ /* 0x000ea4000c1e1100 */
[----:B--2---:R-:W-:-:S05]  /*52f0*/  PRMT R121, R22, 0x8880, RZ ;  /* 0x0000888016797816 */ /* 0x004fca00000000ff */
[----:B------:R-:W-:-:S07]  /*5300*/  IMAD R224, R121, R18, RZ ;  /* 0x0000001279e07224 */ /* 0x000fce00078e02ff */
.L_x_206:
[----:B------:R-:W-:Y:S05]  /*5310*/  BSYNC B1 ;  /* 0x0000000000017941 */ /* 0x000fea0003800000 */
.L_x_205:
[----:B------:R-:W-:Y:S01]  /*5320*/  @!P1 IMAD R207, R207, R19, R224 ;  /* 0x00000013cfcf9224 */ /* 0x000fe200078e02e0 */
[----:B------:R-:W-:Y:S04]  /*5330*/  BSSY B1, `(.L_x_207) ;  /* 0x0000006000017945 */ /* 0x000fe80003800000 */
[----:B------:R0:W-:Y:S01]  /*5340*/  @!P1 STG.E.U8 desc[UR36][R8.64+0xa9], R207 ;  /* 0x0000a9cf08009986 */ /* 0x0001e2000c101124 */
[----:B------:R-:W-:Y:S05]  /*5350*/  @P6 BRA `(.L_x_208) ;  /* 0x00000000000c6947 */ /* 0x000fea0003800000 */
[----:B------:R-:W2:Y:S02]  /*5360*/  LDG.E.U8 R22, desc[UR36][R218.64+0xb0] ;  /* 0x0000b024da167981 */ /* 0x000ea4000c1e1100 */
[----:B--2---:R-:W-:-:S05]  /*5370*/  PRMT R121, R22, 0x8880, RZ ;  /* 0x0000888016797816 */ /* 0x004fca00000000ff */
[----:B------:R-:W-:-:S07]  /*5380*/  IMAD R224, R121, R18, RZ ;  /* 0x0000001279e07224 */ /* 0x000fce00078e02ff */
.L_x_208:
[----:B------:R-:W-:Y:S05]  /*5390*/  BSYNC B1 ;  /* 0x0000000000017941 */ /* 0x000fea0003800000 */
.L_x_207:
[----:B--2---:R-:W-:Y:S01]  /*53a0*/  @!P6 IMAD R121, R208, R19, R224 ;  /* 0x00000013d079e224 */ /* 0x004fe200078e02e0 */
[----:B------:R-:W-:Y:S04]  /*53b0*/  BSSY B1, `(.L_x_209) ;  /* 0x0000006000017945 */ /* 0x000fe80003800000 */
[----:B------:R2:W-:Y:S01]  /*53c0*/  @!P6 STG.E.U8 desc[UR36][R4.64+0xb0], R121 ;  /* 0x0000b0790400e986 */ /* 0x0005e2000c101124 */
[----:B------:R-:W-:Y:S05]  /*53d0*/  @P4 BRA `(.L_x_210) ;  /* 0x00000000000c4947 */ /* 0x000fea0003800000 */
[----:B------:R-:W2:Y:S02]  /*53e0*/  LDG.E.U8 R22, desc[UR36][R218.64+0xb1] ;  /* 0x0000b124da167981 */ /* 0x000ea4000c1e1100 */
[----:B--2---:R-:W-:-:S05]  /*53f0*/  PRMT R121, R22, 0x8880, RZ ;  /* 0x0000888016797816 */ /* 0x004fca00000000ff */
[----:B------:R-:W-:-:S07]  /*5400*/  IMAD R224, R121, R18, RZ ;  /* 0x0000001279e07224 */ /* 0x000fce00078e02ff */
.L_x_210:
[----:B------:R-:W-:Y:S05]  /*5410*/  BSYNC B1 ;  /* 0x0000000000017941 */ /* 0x000fea0003800000 */
.L_x_209:
[----:B------:R-:W-:Y:S01]  /*5420*/  @!P4 IMAD R209, R209, R19, R224 ;  /* 0x00000013d1d1c224 */ /* 0x000fe200078e02e0 */
[----:B------:R-:W-:Y:S01]  /*5430*/  BSSY B1, `(.L_x_211) ;  /* 0x000000c000017945 */ /* 0x000fe20003800000 */
[C---:B------:R-:W-:Y:S02]  /*5440*/  ISETP.LT.OR P6, PT, R0.reuse, 0xb9, !P2 ;  /* 0x000000b90000780c */ /* 0x040fe400057c1670 */
[----:B----4-:R-:W-:Y:S01]  /*5450*/  IADD3 R125, P3, R23, 0x80, RZ ;  /* 0x00000080177d7810 */ /* 0x010fe20007f7e0ff */
[----:B------:R4:W-:Y:S01]  /*5460*/  @!P4 STG.E.U8 desc[UR36][R4.64+0xb1], R209 ;  /* 0x0000b1d10400c986 */ /* 0x0009e2000c101124 */
[C---:B------:R-:W-:Y:S02]  /*5470*/  ISETP.LT.OR P4, PT, R0.reuse, 0xb1, !P0 ;  /* 0x000000b10000780c */ /* 0x040fe40004781670 */
[----:B------:R-:W-:Y:S02]  /*5480*/  ISETP.GE.AND P1, PT, R3, 0x81, PT ;  /* 0x000000810300780c */ /* 0x000fe40003f26270 */
[----:B------:R-:W-:-:S02]  /*5490*/  ISETP.LT.OR P5, PT, R0, 0xb2, !P0 ;  /* 0x000000b20000780c */ /* 0x000fc400047a1670 */
[----:B------:R-:W-:-:S07]  /*54a0*/  ISETP.LT.OR P2, PT, R0, 0xba, !P2 ;  /* 0x000000ba0000780c */ /* 0x000fce0005741670 */
[----:B----4-:R-:W-:Y:S06]  /*54b0*/  @P4 BRA `(.L_x_212) ;  /* 0x00000000000c4947 */ /* 0x010fec0003800000 */
[----:B------:R-:W4:Y:S02]  /*54c0*/  LDG.E.U8 R22, desc[UR36][R222.64+0xb0] ;  /* 0x0000b024de167981 */ /* 0x000f24000c1e1100 */
[----:B----4-:R-:W-:-:S05]  /*54d0*/  PRMT R23, R22, 0x8880, RZ ;  /* 0x0000888016177816 */ /* 0x010fca00000000ff */
[----:B------:R-:W-:-:S07]  /*54e0*/  IMAD R224, R23, R18, RZ ;  /* 0x0000001217e07224 */ /* 0x000fce00078e02ff */
.L_x_212:
[----:B------:R-:W-:Y:S05]  /*54f0*/  BSYNC B1 ;  /* 0x0000000000017941 */ /* 0x000fea0003800000 */
.L_x_211:
[----:B------:R-:W-:Y:S01]  /*5500*/  @!P4 IMAD R23, R210, R19, R224 ;  /* 0x00000013d217c224 */ /* 0x000fe200078e02e0 */
[----:B------:R-:W-:Y:S04]  /*5510*/  BSSY B1, `(.L_x_213) ;  /* 0x0000006000017945 */ /* 0x000fe80003800000 */
[----:B------:R4:W-:Y:S01]  /*5520*/  @!P4 STG.E.U8 desc[UR36][R8.64+0xb0], R23 ;  /* 0x0000b0170800c986 */ /* 0x0009e2000c101124 */
[----:B------:R-:W-:Y:S05]  /*5530*/  @P5 BRA `(.L_x_214) ;  /* 0x00000000000c5947 */ /* 0x000fea0003800000 */
[----:B------:R-:W4:Y:S02]  /*5540*/  LDG.E.U8 R22, desc[UR36][R222.64+0xb1] ;  /* 0x0000b124de167981 */ /* 0x000f24000c1e1100 */
[----:B----4-:R-:W-:-:S05]  /*5550*/  PRMT R23, R22, 0x8880, RZ ;  /* 0x0000888016177816 */ /* 0x010fca00000000ff */
[----:B------:R-:W-:-:S07]  /*5560*/  IMAD R224, R23, R18, RZ ;  /* 0x0000001217e07224 */ /* 0x000fce00078e02ff */
.L_x_214:
[----:B------:R-:W-:Y:S05]  /*5570*/  BSYNC B1 ;  /* 0x0000000000017941 */ /* 0x000fea0003800000 */
.L_x_213:
[----:B------:R-:W-:Y:S01]  /*5580*/  @!P5 IMAD R211, R211, R19, R224 ;  /* 0x00000013d3d3d224 */ /* 0x000fe200078e02e0 */
[----:B------:R-:W-:Y:S04]  /*5590*/  BSSY B1, `(.L_x_215) ;  /* 0x0000006000017945 */ /* 0x000fe80003800000 */
[----:B------:R0:W-:Y:S01]  /*55a0*/  @!P5 STG.E.U8 desc[UR36][R8.64+0xb1], R211 ;  /* 0x0000b1d30800d986 */ /* 0x0001e2000c101124 */
[----:B------:R-:W-:Y:S05]  /*55b0*/  @P6 BRA `(.L_x_216) ;  /* 0x00000000000c6947 */ /* 0x000fea0003800000 */
[----:B------:R-:W4:Y:S02]  /*55c0*/  LDG.E.U8 R22, desc[UR36][R218.64+0xb8] ;  /* 0x0000b824da167981 */ /* 0x000f24000c1e1100 */
[----:B----4-:R-:W-:-:S05]  /*55d0*/  PRMT R23, R22, 0x8880, RZ ;  /* 0x0000888016177816 */ /* 0x010fca00000000ff */
[----:B------:R-:W-:-:S07]  /*55e0*/  IMAD R224, R23, R18, RZ ;  /* 0x0000001217e07224 */ /* 0x000fce00078e02ff */
.L_x_216:
[----:B------:R-:W-:Y:S05]  /*55f0*/  BSYNC B1 ;  /* 0x0000000000017941 */ /* 0x000fea0003800000 */
.L_x_215:
[----:B----4-:R-:W-:Y:S01]  /*5600*/  @!P6 IMAD R23, R212, R19, R224 ;  /* 0x00000013d417e224 */ /* 0x010fe200078e02e0 */
[----:B------:R-:W-:Y:S01]  /*5610*/  BSSY B1, `(.L_x_217) ;  /* 0x0000007000017945 */ /* 0x000fe20003800000 */
[----:B---3--:R-:W-:-:S03]  /*5620*/  IMAD.WIDE.U32 R122, R125, R12, R216 ;  /* 0x0000000c7d7a7225 */ /* 0x008fc600078e00d8 */
[----:B------:R3:W-:Y:S01]  /*5630*/  @!P6 STG.E.U8 desc[UR36][R4.64+0xb8], R23 ;  /* 0x0000b8170400e986 */ /* 0x0007e2000c101124 */
[----:B------:R-:W-:Y:S05]  /*5640*/  @P2 BRA `(.L_x_218) ;  /* 0x00000000000c2947 */ /* 0x000fea0003800000 */
[----:B------:R-:W3:Y:S02]  /*5650*/  LDG.E.U8 R22, desc[UR36][R218.64+0xb9] ;  /* 0x0000b924da167981 */ /* 0x000ee4000c1e1100 */
[----:B---3--:R-:W-:-:S05]  /*5660*/  PRMT R23, R22, 0x8880, RZ ;  /* 0x0000888016177816 */ /* 0x008fca00000000ff */
[----:B------:R-:W-:-:S07]  /*5670*/  IMAD R224, R23, R18, RZ ;  /* 0x0000001217e07224 */ /* 0x000fce00078e02ff */
.L_x_218:
[----:B------:R-:W-:Y:S05]  /*5680*/  BSYNC B1 ;  /* 0x0000000000017941 */ /* 0x000fea0003800000 */
.L_x_217:
[----:B------:R-:W-:Y:S01]  /*5690*/  @!P2 IMAD R213, R213, R19, R224 ;  /* 0x00000013d5d5a224 */ /* 0x000fe200078e02e0 */
[C---:B------:R-:W-:Y:S01]  /*56a0*/  ISETP.LT.OR P5, PT, R0.reuse, 0xb9, !P0 ;  /* 0x000000b90000780c */ /* 0x040fe200047a1670 */
[----:B---3--:R-:W-:Y:S01]  /*56b0*/  IMAD.X R23, RZ, RZ, UR11, P3 ;  /* 0x0000000bff177e24 */ /* 0x008fe200098e06ff */
[----:B------:R-:W-:Y:S01]  /*56c0*/  BSSY B1, `(.L_x_219) ;  /* 0x000000a000017945 */ /* 0x000fe20003800000 */
[C---:B------:R-:W-:Y:S01]  /*56d0*/  ISETP.LT.OR P0, PT, R0.reuse, 0xba, !P0 ;  /* 0x000000ba0000780c */ /* 0x040fe20004701670 */
[----:B------:R3:W-:Y:S01]  /*56e0*/  @!P2 STG.E.U8 desc[UR36][R4.64+0xb9], R213 ;  /* 0x0000b9d50400a986 */ /* 0x0007e2000c101124 */
[----:B------:R-:W-:Y:S01]  /*56f0*/  ISETP.LT.OR P4, PT, R0, 0x1, !P1 ;  /* 0x000000010000780c */ /* 0x000fe20004f81670 */
[----:B------:R-:W-:Y:S01]  /*5700*/  IMAD R124, R23, R12, RZ ;  /* 0x0000000c177c7224 */ /* 0x000fe200078e02ff */
[----:B------:R-:W-:-:S06]  /*5710*/  IADD3 R120, P6, R122, R14, RZ ;  /* 0x0000000e7a787210 */ /* 0x000fcc0007fde0ff */
[----:B------:R-:W-:Y:S07]  /*5720*/  @P5 BRA `(.L_x_220) ;  /* 0x00000000000c5947 */ /* 0x000fee0003800000 */
[----:B------:R-:W0:Y:S02]  /*5730*/  LDG.E.U8 R22, desc[UR36][R222.64+0xb8] ;  /* 0x0000b824de167981 */ /* 0x000e24000c1e1100 */
[----:B0123--:R-:W-:-:S05]  /*5740*/  PRMT R5, R22, 0x8880, RZ ;  /* 0x0000888016057816 */ /* 0x00ffca00000000ff */
[----:B------:R-:W-:-:S07]  /*5750*/  IMAD R224, R5, R18, RZ ;  /* 0x0000001205e07224 */ /* 0x000fce00078e02ff */
.L_x_220:
[----:B------:R-:W-:Y:S05]  /*5760*/  BSYNC B1 ;  /* 0x0000000000017941 */ /* 0x000fea0003800000 */
.L_x_219:
[----:B0123--:R-:W-:Y:S01]  /*5770*/  @!P5 IMAD R5, R214, R19, R224 ;  /* 0x00000013d605d224 */ /* 0x00ffe200078e02e0 */
[----:B------:R-:W-:Y:S01]  /*5780*/  BSSY B1, `(.L_x_221) ;  /* 0x0000007000017945 */ /* 0x000fe20003800000 */
[----:B------:R-:W-:-:S03]  /*5790*/  IMAD R23, R125, R13, R124 ;  /* 0x0000000d7d177224 */ /* 0x000fc600078e027c */
[----:B------:R0:W-:Y:S01]  /*57a0*/  @!P5 STG.E.U8 desc[UR36][R8.64+0xb8], R5 ;  /* 0x0000b8050800d986 */ /* 0x0001e2000c101124 */
[----:B------:R-:W-:Y:S05]  /*57b0*/  @P0 BRA `(.L_x_222) ;  /* 0x00000000000c0947 */ /* 0x000fea0003800000 */
[----:B------:R-:W0:Y:S02]  /*57c0*/  LDG.E.U8 R22, desc[UR36][R222.64+0xb9] ;  /* 0x0000b924de167981 */ /* 0x000e24000c1e1100 */
[----:B0-----:R-:W-:-:S05]  /*57d0*/  PRMT R5, R22, 0x8880, RZ ;  /* 0x0000888016057816 */ /* 0x001fca00000000ff */
[----:B------:R-:W-:-:S07]  /*57e0*/  IMAD R224, R5, R18, RZ ;  /* 0x0000001205e07224 */ /* 0x000fce00078e02ff */
.L_x_222:
[----:B------:R-:W-:Y:S05]  /*57f0*/  BSYNC B1 ;  /* 0x0000000000017941 */ /* 0x000fea0003800000 */
.L_x_221:
[----:B------:R-:W-:Y:S01]  /*5800*/  @!P0 IMAD R215, R215, R19, R224 ;  /* 0x00000013d7d78224 */ /* 0x000fe200078e02e0 */
[----:B------:R-:W-:Y:S01]  /*5810*/  BSSY B1, `(.L_x_223) ;  /* 0x0000008000017945 */ /* 0x000fe20003800000 */
[----:B------:R-:W-:Y:S01]  /*5820*/  IADD3.X R121, R15, R123, R23, P6, !PT ;  /* 0x0000007b0f797210 */ /* 0x000fe200037fe417 */
[----:B------:R-:W-:Y:S02]  /*5830*/  IMAD.WIDE.U32 R12, R125, R12, R220 ;  /* 0x0000000c7d0c7225 */ /* 0x000fe400078e00dc */
[----:B------:R1:W-:Y:S01]  /*5840*/  @!P0 STG.E.U8 desc[UR36][R8.64+0xb9], R215 ;  /* 0x0000b9d708008986 */ /* 0x0003e2000c101124 */
[----:B------:R-:W-:Y:S05]  /*5850*/  @P4 BRA `(.L_x_224) ;  /* 0x00000000000c4947 */ /* 0x000fea0003800000 */
[----:B------:R-:W0:Y:S02]  /*5860*/  LDG.E.U8 R22, desc[UR36][R120.64] ;  /* 0x0000002478167981 */ /* 0x000e24000c1e1100 */
[----:B0-----:R-:W-:-:S05]  /*5870*/  PRMT R5, R22, 0x8880, RZ ;  /* 0x0000888016057816 */ /* 0x001fca00000000ff */
[----:B------:R-:W-:-:S07]  /*5880*/  IMAD R224, R5, R18, RZ ;  /* 0x0000001205e07224 */ /* 0x000fce00078e02ff */
.L_x_224:
[----:B------:R-:W-:Y:S05]  /*5890*/  BSYNC B1 ;  /* 0x0000000000017941 */ /* 0x000fea0003800000 */
.L_x_223:
[----:B0-----:R-:W-:Y:S01]  /*58a0*/  @!P4 IMAD R5, R24, R19, R224 ;  /* 0x000000131805c224 */ /* 0x001fe200078e02e0 */
[----:B------:R-:W-:Y:S01]  /*58b0*/  ISETP.GE.AND P0, PT, R3, 0x89, PT ;  /* 0x000000890300780c */ /* 0x000fe20003f06270 */
[----:B------:R-:W-:Y:S01]  /*58c0*/  BSSY B1, `(.L_x_225) ;  /* 0x000000b000017945 */ /* 0x000fe20003800000 */
[----:B------:R-:W-:Y:S01]  /*58d0*/  IADD3 R14, P5, P3, R20, R14, R12 ;  /* 0x0000000e140e7210 */ /* 0x000fe20007bbe00c */
[----:B------:R-:W-:Y:S01]  /*58e0*/  IMAD.IADD R12, R23, 0x1, R13 ;  /* 0x00000001170c7824 */ /* 0x000fe200078e020d */
[----:B------:R0:W-:Y:S01]  /*58f0*/  @!P4 STG.E.U8 desc[UR36][R6.64], R5 ;  /* 0x000000050600c986 */ /* 0x0001e2000c101124 */
[C---:B------:R-:W-:Y:S02]  /*5900*/  ISETP.LT.OR P4, PT, R0.reuse, 0x2, !P1 ;  /* 0x000000020000780c */ /* 0x040fe40004f81670 */
[C---:B------:R-:W-:Y:S02]  /*5910*/  ISETP.LT.OR P6, PT, R0.reuse, 0x1, !P0 ;  /* 0x000000010000780c */ /* 0x040fe400047c1670 */
[----:B------:R-:W-:-:S09]  /*5920*/  ISETP.LT.OR P2, PT, R0, 0x2, !P0 ;  /* 0x000000020000780c */ /* 0x000fd20004741670 */
[----:B0-----:R-:W-:Y:S05]  /*5930*/  @P4 BRA `(.L_x_226) ;  /* 0x00000000000c4947 */ /* 0x001fea0003800000 */
[----:B------:R-:W2:Y:S02]  /*5940*/  LDG.E.U8 R22, desc[UR36][R120.64+0x1] ;  /* 0x0000012478167981 */ /* 0x000ea4000c1e1100 */
[----:B--2---:R-:W-:-:S05]  /*5950*/  PRMT R3, R22, 0x8880, RZ ;  /* 0x0000888016037816 */ /* 0x004fca00000000ff */
[----:B------:R-:W-:-:S07]  /*5960*/  IMAD R224, R3, R18, RZ ;  /* 0x0000001203e07224 */ /* 0x000fce00078e02ff */
.L_x_226:
[----:B------:R-:W-:Y:S05]  /*5970*/  BSYNC B1 ;  /* 0x0000000000017941 */ /* 0x000fea0003800000 */
.L_x_225:
[----:B------:R-:W-:Y:S01]  /*5980*/  @!P4 IMAD R25, R25, R19, R224 ;  /* 0x000000131919c224 */ /* 0x000fe200078e02e0 */
[----:B------:R-:W-:Y:S01]  /*5990*/  BSSY B1, `(.L_x_227) ;  /* 0x0000007000017945 */ /* 0x000fe20003800000 */
[----:B------:R-:W-:-:S03]  /*59a0*/  IADD3.X R15, R217, R15, R12, P5, P3 ;  /* 0x0000000fd90f7210 */ /* 0x000fc60002fe640c */
[----:B------:R0:W-:Y:S01]  /*59b0*/  @!P4 STG.E.U8 desc[UR36][R6.64+0x1], R25 ;  /* 0x000001190600c986 */ /* 0x0001e2000c101124 */
[----:B------:R-:W-:Y:S05]  /*59c0*/  @P6 BRA `(.L_x_228) ;  /* 0x00000000000c6947 */ /* 0x000fea0003800000 */
[----:B------:R-:W2:Y:S02]  /*59d0*/  LDG.E.U8 R22, desc[UR36][R14.64] ;  /* 0x000000240e167981 */ /* 0x000ea4000c1e1100 */
[----:B--2---:R-:W-:-:S05]  /*59e0*/  PRMT R3, R22, 0x8880, RZ ;  /* 0x0000888016037816 */ /* 0x004fca00000000ff */
[----:B------:R-:W-:-:S07]  /*59f0*/  IMAD R224, R3, R18, RZ ;  /* 0x0000001203e07224 */ /* 0x000fce00078e02ff */
.L_x_228:
[----:B------:R-:W-:Y:S05]  /*5a00*/  BSYNC B1 ;  /* 0x0000000000017941 */ /* 0x000fea0003800000 */
.L_x_227:
[----:B------:R-:W-:Y:S01]  /*5a10*/  @!P6 IMAD R3, R26, R19, R224 ;  /* 0x000000131a03e224 */ /* 0x000fe200078e02e0 */
[----:B------:R-:W-:Y:S04]  /*5a20*/  BSSY B1, `(.L_x_229) ;  /* 0x0000006000017945 */ /* 0x000fe80003800000 */
[----:B------:R2:W-:Y:S01]  /*5a30*/  @!P6 STG.E.U8 desc[UR36][R10.64], R3 ;  /* 0x000000030a00e986 */ /* 0x0005e2000c101124 */
[----:B------:R-:W-:Y:S05]  /*5a40*/  @P2 BRA `(.L_x_230) ;  /* 0x00000000000c2947 */ /* 0x000fea0003800000 */
[----:B------:R-:W2:Y:S02]  /*5a50*/  LDG.E.U8 R22, desc[UR36][R14.64+0x1] ;  /* 0x000001240e167981 */ /* 0x000ea4000c1e1100 */
[----:B--2---:R-:W-:-:S05]  /*5a60*/  PRMT R3, R22, 0x8880, RZ ;  /* 0x0000888016037816 */ /* 0x004fca00000000ff */
[----:B------:R-:W-:-:S07]  /*5a70*/  IMAD R224, R3, R18, RZ ;  /* 0x0000001203e07224 */ /* 0x000fce00078e02ff */
.L_x_230:
[----:B------:R-:W-:Y:S05]  /*5a80*/  BSYNC B1 ;  /* 0x0000000000017941 */ /* 0x000fea0003800000 */
.L_x_229:
        /* <DEDUP_REMOVED lines=12> */
.L_x_232:
[----:B------:R-:W-:Y:S05]  /*5b50*/  BSYNC B1 ;  /* 0x0000000000017941 */ /* 0x000fea0003800000 */
.L_x_231:
[----:B--2---:R-:W-:Y:S01]  /*5b60*/  @!P4 IMAD R3, R28, R19, R224 ;  /* 0x000000131c03c224 */ /* 0x004fe200078e02e0 */
[----:B------:R-:W-:Y:S04]  /*5b70*/  BSSY B1, `(.L_x_233) ;  /* 0x0000006000017945 */ /* 0x000fe80003800000 */
[----:B------:R2:W-:Y:S01]  /*5b80*/  @!P4 STG.E.U8 desc[UR36][R6.64+0x8], R3 ;  /* 0x000008030600c986 */ /* 0x0005e2000c101124 */
[----:B------:R-:W-:Y:S05]  /*5b90*/  @P3 BRA `(.L_x_234) ;  /* 0x00000000000c3947 */ /* 0x000fea0003800000 */
[----:B------:R-:W2:Y:S02]  /*5ba0*/  LDG.E.U8 R22, desc[UR36][R120.64+0x9] ;  /* 0x0000092478167981 */ /* 0x000ea4000c1e1100 */
[----:B--2---:R-:W-:-:S05]  /*5bb0*/  PRMT R3, R22, 0x8880, RZ ;  /* 0x0000888016037816 */ /* 0x004fca00000000ff */
[----:B------:R-:W-:-:S07]  /*5bc0*/  IMAD R224, R3, R18, RZ ;  /* 0x0000001203e07224 */ /* 0x000fce00078e02ff */
.L_x_234:
[----:B------:R-:W-:Y:S05]  /*5bd0*/  BSYNC B1 ;  /* 0x0000000000017941 */ /* 0x000fea0003800000 */
.L_x_233:
[----:B------:R-:W-:Y:S01]  /*5be0*/  @!P3 IMAD R29, R29, R19, R224 ;  /* 0x000000131d1db224 */ /* 0x000fe200078e02e0 */
[----:B------:R-:W-:Y:S04]  /*5bf0*/  BSSY B1, `(.L_x_235) ;  /* 0x0000006000017945 */ /* 0x000fe80003800000 */
[----:B------:R4:W-:Y:S01]  /*5c00*/  @!P3 STG.E.U8 desc[UR36][R6.64+0x9], R29 ;  /* 0x0000091d0600b986 */ /* 0x0009e2000c101124 */
[----:B------:R-:W-:Y:S05]  /*5c10*/  @P5 BRA `(.L_x_236) ;  /* 0x00000000000c5947 */ /* 0x000fea0003800000 */
[----:B------:R-:W2:Y:S02]  /*5c20*/  LDG.E.U8 R22, desc[UR36][R14.64+0x8] ;  /* 0x000008240e167981 */ /* 0x000ea4000c1e1100 */
[----:B--2---:R-:W-:-:S05]  /*5c30*/  PRMT R3, R22, 0x8880, RZ ;  /* 0x0000888016037816 */ /* 0x004fca00000000ff */
[----:B------:R-:W-:-:S07]  /*5c40*/  IMAD R224, R3, R18, RZ ;  /* 0x0000001203e07224 */ /* 0x000fce00078e02ff */
.L_x_236:
[----:B------:R-:W-:Y:S05]  /*5c50*/  BSYNC B1 ;  /* 0x0000000000017941 */ /* 0x000fea0003800000 */
.L_x_235:
[----:B--2---:R-:W-:Y:S01]  /*5c60*/  @!P5 IMAD R3, R30, R19, R224 ;  /* 0x000000131e03d224 */ /* 0x004fe200078e02e0 */
[----:B------:R-:W-:Y:S04]  /*5c70*/  BSSY B1, `(.L_x_237) ;  /* 0x0000006000017945 */ /* 0x000fe80003800000 */
[----:B------:R2:W-:Y:S01]  /*5c80*/  @!P5 STG.E.U8 desc[UR36][R10.64+0x8], R3 ;  /* 0x000008030a00d986 */ /* 0x0005e2000c101124 */
[----:B------:R-:W-:Y:S05]  /*5c90*/  @P6 BRA `(.L_x_238) ;  /* 0x00000000000c6947 */ /* 0x000fea0003800000 */
[----:B------:R-:W2:Y:S02]  /*5ca0*/  LDG.E.U8 R22, desc[UR36][R14.64+0x9] ;  /* 0x000009240e167981 */ /* 0x000ea4000c1e1100 */
[----:B--2---:R-:W-:-:S05]  /*5cb0*/  PRMT R3, R22, 0x8880, RZ ;  /* 0x0000888016037816 */ /* 0x004fca00000000ff */
[----:B------:R-:W-:-:S07]  /*5cc0*/  IMAD R224, R3, R18, RZ ;  /* 0x0000001203e07224 */ /* 0x000fce00078e02ff */
.L_x_238:
[----:B------:R-:W-:Y:S05]  /*5cd0*/  BSYNC B1 ;  /* 0x0000000000017941 */ /* 0x000fea0003800000 */
.L_x_237:
[----:B------:R-:W-:Y:S01]  /*5ce0*/  @!P6 IMAD R31, R31, R19, R224 ;  /* 0x000000131f1fe224 */ /* 0x000fe200078e02e0 */
[----:B------:R-:W-:Y:S04]  /*5cf0*/  BSSY B1, `(.L_x_239) ;  /* 0x0000006000017945 */ /* 0x000fe80003800000 */
[----:B------:R0:W-:Y:S01]  /*5d00*/  @!P6 STG.E.U8 desc[UR36][R10.64+0x9], R31 ;  /* 0x0000091f0a00e986 */ /* 0x0001e2000c101124 */
[----:B------:R-:W-:Y:S05]  /*5d10*/  @P2 BRA `(.L_x_240) ;  /* 0x00000000000c2947 */ /* 0x000fea0003800000 */
[----:B------:R-:W2:Y:S02]  /*5d20*/  LDG.E.U8 R22, desc[UR36][R120.64+0x10] ;  /* 0x0000102478167981 */ /* 0x000ea4000c1e1100 */
[----:B--2---:R-:W-:-:S05]  /*5d30*/  PRMT R3, R22, 0x8880, RZ ;  /* 0x0000888016037816 */ /* 0x004fca00000000ff */
[----:B------:R-:W-:-:S07]  /*5d40*/  IMAD R224, R3, R18, RZ ;  /* 0x0000001203e07224 */ /* 0x000fce00078e02ff */
.L_x_240:
[----:B------:R-:W-:Y:S05]  /*5d50*/  BSYNC B1 ;  /* 0x0000000000017941 */ /* 0x000fea0003800000 */
.L_x_239:
        /* <DEDUP_REMOVED lines=12> */
.L_x_242:
[----:B------:R-:W-:Y:S05]  /*5e20*/  BSYNC B1 ;  /* 0x0000000000017941 */ /* 0x000fea0003800000 */
.L_x_241:
[----:B------:R-:W-:Y:S01]  /*5e30*/  @!P4 IMAD R33, R33, R19, R224 ;  /* 0x000000132121c224 */ /* 0x000fe200078e02e0 */
[----:B------:R-:W-:Y:S04]  /*5e40*/  BSSY B1, `(.L_x_243) ;  /* 0x0000006000017945 */ /* 0x000fe80003800000 */
[----:B------:R0:W-:Y:S01]  /*5e50*/  @!P4 STG.E.U8 desc[UR36][R6.64+0x11], R33 ;  /* 0x000011210600c986 */ /* 0x0001e2000c101124 */
[----:B------:R-:W-:Y:S05]  /*5e60*/  @P3 BRA `(.L_x_244) ;  /* 0x00000000000c3947 */ /* 0x000fea0003800000 */
[----:B------:R-:W2:Y:S02]  /*5e70*/  LDG.E.U8 R22, desc[UR36][R14.64+0x10] ;  /* 0x000010240e167981 */ /* 0x000ea4000c1e1100 */
[----:B--2---:R-:W-:-:S05]  /*5e80*/  PRMT R3, R22, 0x8880, RZ ;  /* 0x0000888016037816 */ /* 0x004fca00000000ff */
[----:B------:R-:W-:-:S07]  /*5e90*/  IMAD R224, R3, R18, RZ ;  /* 0x0000001203e07224 */ /* 0x000fce00078e02ff */
.L_x_244:
[----:B------:R-:W-:Y:S05]  /*5ea0*/  BSYNC B1 ;  /* 0x0000000000017941 */ /* 0x000fea0003800000 */
.L_x_243:
[----:B--2---:R-:W-:Y:S01]  /*5eb0*/  @!P3 IMAD R3, R34, R19, R224 ;  /* 0x000000132203b224 */ /* 0x004fe200078e02e0 */
[----:B------:R-:W-:Y:S04]  /*5ec0*/  BSSY B1, `(.L_x_245) ;  /* 0x0000006000017945 */ /* 0x000fe80003800000 */
[----:B------:R2:W-:Y:S01]  /*5ed0*/  @!P3 STG.E.U8 desc[UR36][R10.64+0x10], R3 ;  /* 0x000010030a00b986 */ /* 0x0005e2000c101124 */
[----:B------:R-:W-:Y:S05]  /*5ee0*/  @P5 BRA `(.L_x_246) ;  /* 0x00000000000c5947 */ /* 0x000fea0003800000 */
[----:B------:R-:W2:Y:S02]  /*5ef0*/  LDG.E.U8 R22, desc[UR36][R14.64+0x11] ;  /* 0x000011240e167981 */ /* 0x000ea4000c1e1100 */
[----:B--2---:R-:W-:-:S05]  /*5f00*/  PRMT R3, R22, 0x8880, RZ ;  /* 0x0000888016037816 */ /* 0x004fca00000000ff */
[----:B------:R-:W-:-:S07]  /*5f10*/  IMAD R224, R3, R18, RZ ;  /* 0x0000001203e07224 */ /* 0x000fce00078e02ff */
.L_x_246:
[----:B------:R-:W-:Y:S05]  /*5f20*/  BSYNC B1 ;  /* 0x0000000000017941 */ /* 0x000fea0003800000 */
.L_x_245:
[----:B------:R-:W-:Y:S01]  /*5f30*/  @!P5 IMAD R35, R35, R19, R224 ;  /* 0x000000132323d224 */ /* 0x000fe200078e02e0 */
[----:B------:R-:W-:Y:S04]  /*5f40*/  BSSY B1, `(.L_x_247) ;  /* 0x0000006000017945 */ /* 0x000fe80003800000 */
[----:B------:R0:W-:Y:S01]  /*5f50*/  @!P5 STG.E.U8 desc[UR36][R10.64+0x11], R35 ;  /* 0x000011230a00d986 */ /* 0x0001e2000c101124 */
[----:B------:R-:W-:Y:S05]  /*5f60*/  @P6 BRA `(.L_x_248) ;  /* 0x00000000000c6947 */ /* 0x000fea0003800000 */
[----:B------:R-:W2:Y:S02]  /*5f70*/  LDG.E.U8 R22, desc[UR36][R120.64+0x18] ;  /* 0x0000182478167981 */ /* 0x000ea4000c1e1100 */
[----:B--2---:R-:W-:-:S05]  /*5f80*/  PRMT R3, R22, 0x8880, RZ ;  /* 0x0000888016037816 */ /* 0x004fca00000000ff */
[----:B------:R-:W-:-:S07]  /*5f90*/  IMAD R224, R3, R18, RZ ;  /* 0x0000001203e07224 */ /* 0x000fce00078e02ff */
.L_x_248:
[----:B------:R-:W-:Y:S05]  /*5fa0*/  BSYNC B1 ;  /* 0x0000000000017941 */ /* 0x000fea0003800000 */
.L_x_247:
[----:B--2---:R-:W-:Y:S01]  /*5fb0*/  @!P6 IMAD R3, R36, R19, R224 ;  /* 0x000000132403e224 */ /* 0x004fe200078e02e0 */
[----:B------:R-:W-:Y:S04]  /*5fc0*/  BSSY B1, `(.L_x_249) ;  /* 0x0000006000017945 */ /* 0x000fe80003800000 */
[----:B------:R2:W-:Y:S01]  /*5fd0*/  @!P6 STG.E.U8 desc[UR36][R6.64+0x18], R3 ;  /* 0x000018030600e986 */ /* 0x0005e2000c101124 */
[----:B------:R-:W-:Y:S05]  /*5fe0*/  @P2 BRA `(.L_x_250) ;  /* 0x00000000000c2947 */ /* 0x000fea0003800000 */
[----:B------:R-:W2:Y:S02]  /*5ff0*/  LDG.E.U8 R22, desc[UR36][R120.64+0x19] ;  /* 0x0000192478167981 */ /* 0x000ea4000c1e1100 */
[----:B--2---:R-:W-:-:S05]  /*6000*/  PRMT R3, R22, 0x8880, RZ ;  /* 0x0000888016037816 */ /* 0x004fca00000000ff */
[----:B------:R-:W-:-:S07]  /*6010*/  IMAD R224, R3, R18, RZ ;  /* 0x0000001203e07224 */ /* 0x000fce00078e02ff */
.L_x_250:
[----:B------:R-:W-:Y:S05]  /*6020*/  BSYNC B1 ;  /* 0x0000000000017941 */ /* 0x000fea0003800000 */
.L_x_249:
        /* <DEDUP_REMOVED lines=12> */
.L_x_252:
[----:B------:R-:W-:Y:S05]  /*60f0*/  BSYNC B1 ;  /* 0x0000000000017941 */ /* 0x000fea0003800000 */
.L_x_251:
[----:B--2---:R-:W-:Y:S01]  /*6100*/  @!P4 IMAD R3, R38, R19, R224 ;  /* 0x000000132603c224 */ /* 0x004fe200078e02e0 */
[----:B------:R-:W-:Y:S04]  /*6110*/  BSSY B1, `(.L_x_253) ;  /* 0x0000006000017945 */ /* 0x000fe80003800000 */
[----:B------:R2:W-:Y:S01]  /*6120*/  @!P4 STG.E.U8 desc[UR36][R10.64+0x18], R3 ;  /* 0x000018030a00c986 */ /* 0x0005e2000c101124 */
[----:B------:R-:W-:Y:S05]  /*6130*/  @P3 BRA `(.L_x_254) ;  /* 0x00000000000c3947 */ /* 0x000fea0003800000 */
[----:B------:R-:W2:Y:S02]  /*6140*/  LDG.E.U8 R22, desc[UR36][R14.64+0x19] ;  /* 0x000019240e167981 */ /* 0x000ea4000c1e1100 */
[----:B--2---:R-:W-:-:S05]  /*6150*/  PRMT R3, R22, 0x8880, RZ ;  /* 0x0000888016037816 */ /* 0x004fca00000000ff */
[----:B------:R-:W-:-:S07]  /*6160*/  IMAD R224, R3, R18, RZ ;  /* 0x0000001203e07224 */ /* 0x000fce00078e02ff */
.L_x_254:
[----:B------:R-:W-:Y:S05]  /*6170*/  BSYNC B1 ;  /* 0x0000000000017941 */ /* 0x000fea0003800000 */
.L_x_253:
[----:B------:R-:W-:Y:S01]  /*6180*/  @!P3 IMAD R39, R39, R19, R224 ;  /* 0x000000132727b224 */ /* 0x000fe200078e02e0 */
[----:B------:R-:W-:Y:S04]  /*6190*/  BSSY B1, `(.L_x_255) ;  /* 0x0000006000017945 */ /* 0x000fe80003800000 */
[----:B------:R0:W-:Y:S01]  /*61a0*/  @!P3 STG.E.U8 desc[UR36][R10.64+0x19], R39 ;  /* 0x000019270a00b986 */ /* 0x0001e2000c101124 */
[----:B------:R-:W-:Y:S05]  /*61b0*/  @P5 BRA `(.L_x_256) ;  /* 0x00000000000c5947 */ /* 0x000fea0003800000 */
[----:B------:R-:W2:Y:S02]  /*61c0*/  LDG.E.U8 R22, desc[UR36][R120.64+0x20] ;  /* 0x0000202478167981 */ /* 0x000ea4000c1e1100 */
[----:B--2---:R-:W-:-:S05]  /*61d0*/  PRMT R3, R22, 0x8880, RZ ;  /* 0x0000888016037816 */ /* 0x004fca00000000ff */
[----:B------:R-:W-:-:S07]  /*61e0*/  IMAD R224, R3, R18, RZ ;  /* 0x0000001203e07224 */ /* 0x000fce00078e02ff */
.L_x_256:
[----:B------:R-:W-:Y:S05]  /*61f0*/  BSYNC B1 ;  /* 0x0000000000017941 */ /* 0x000fea0003800000 */
.L_x_255:
[----:B--2---:R-:W-:Y:S01]  /*6200*/  @!P5 IMAD R3, R40, R19, R224 ;  /* 0x000000132803d224 */ /* 0x004fe200078e02e0 */
[----:B------:R-:W-:Y:S04]  /*6210*/  BSSY B1, `(.L_x_257) ;  /* 0x0000006000017945 */ /* 0x000fe80003800000 */
[----:B------:R2:W-:Y:S01]  /*6220*/  @!P5 STG.E.U8 desc[UR36][R6.64+0x20], R3 ;  /* 0x000020030600d986 */ /* 0x0005e2000c101124 */
[----:B------:R-:W-:Y:S05]  /*6230*/  @P6 BRA `(.L_x_258) ;  /* 0x00000000000c6947 */ /* 0x000fea0003800000 */
[----:B------:R-:W2:Y:S02]  /*6240*/  LDG.E.U8 R22, desc[UR36][R120.64+0x21] ;  /* 0x0000212478167981 */ /* 0x000ea4000c1e1100 */
[----:B--2---:R-:W-:-:S05]  /*6250*/  PRMT R3, R22, 0x8880, RZ ;  /* 0x0000888016037816 */ /* 0x004fca00000000ff */
[----:B------:R-:W-:-:S07]  /*6260*/  IMAD R224, R3, R18, RZ ;  /* 0x0000001203e07224 */ /* 0x000fce00078e02ff */
.L_x_258:
[----:B------:R-:W-:Y:S05]  /*6270*/  BSYNC B1 ;  /* 0x0000000000017941 */ /* 0x000fea0003800000 */
.L_x_257:
[----:B------:R-:W-:Y:S01]  /*6280*/  @!P6 IMAD R41, R41, R19, R224 ;  /* 0x000000132929e224 */ /* 0x000fe200078e02e0 */
[----:B------:R-:W-:Y:S04]  /*6290*/  BSSY B1, `(.L_x_259) ;  /* 0x0000006000017945 */ /* 0x000fe80003800000 */
[----:B------:R0:W-:Y:S01]  /*62a0*/  @!P6 STG.E.U8 desc[UR36][R6.64+0x21], R41 ;  /* 0x000021290600e986 */ /* 0x0001e2000c101124 */
[----:B------:R-:W-:Y:S05]  /*62b0*/  @P2 BRA `(.L_x_260) ;  /* 0x00000000000c2947 */ /* 0x000fea0003800000 */
[----:B------:R-:W2:Y:S02]  /*62c0*/  LDG.E.U8 R22, desc[UR36][R14.64+0x20] ;  /* 0x000020240e167981 */ /* 0x000ea4000c1e1100 */
[----:B--2---:R-:W-:-:S05]  /*62d0*/  PRMT R3, R22, 0x8880, RZ ;  /* 0x0000888016037816 */ /* 0x004fca00000000ff */
[----:B------:R-:W-:-:S07]  /*62e0*/  IMAD R224, R3, R18, RZ ;  /* 0x0000001203e07224 */ /* 0x000fce00078e02ff */
.L_x_260:
[----:B------:R-:W-:Y:S05]  /*62f0*/  BSYNC B1 ;  /* 0x0000000000017941 */ /* 0x000fea0003800000 */
.L_x_259:
        /* <DEDUP_REMOVED lines=12> */
.L_x_262:
[----:B------:R-:W-:Y:S05]  /*63c0*/  BSYNC B1 ;  /* 0x0000000000017941 */ /* 0x000fea0003800000 */
.L_x_261:
[----:B------:R-:W-:Y:S01]  /*63d0*/  @!P4 IMAD R43, R43, R19, R224 ;  /* 0x000000132b2bc224 */ /* 0x000fe200078e02e0 */
[----:B------:R-:W-:Y:S04]  /*63e0*/  BSSY B1, `(.L_x_263) ;  /* 0x0000006000017945 */ /* 0x000fe80003800000 */
[----:B------:R0:W-:Y:S01]  /*63f0*/  @!P4 STG.E.U8 desc[UR36][R10.64+0x21], R43 ;  /* 0x0000212b0a00c986 */ /* 0x0001e2000c101124 */
[----:B------:R-:W-:Y:S05]  /*6400*/  @P3 BRA `(.L_x_264) ;  /* 0x00000000000c3947 */ /* 0x000fea0003800000 */
[----:B------:R-:W2:Y:S02]  /*6410*/  LDG.E.U8 R22, desc[UR36][R120.64+0x28] ;  /* 0x0000282478167981 */ /* 0x000ea4000c1e1100 */
[----:B--2---:R-:W-:-:S05]  /*6420*/  PRMT R3, R22, 0x8880, RZ ;  /* 0x0000888016037816 */ /* 0x004fca00000000ff */
[----:B------:R-:W-:-:S07]  /*6430*/  IMAD R224, R3, R18, RZ ;  /* 0x0000001203e07224 */ /* 0x000fce00078e02ff */
.L_x_264:
[----:B------:R-:W-:Y:S05]  /*6440*/  BSYNC B1 ;  /* 0x0000000000017941 */ /* 0x000fea0003800000 */
.L_x_263:
[----:B--2---:R-:W-:Y:S01]  /*6450*/  @!P3 IMAD R3, R44, R19, R224 ;  /* 0x000000132c03b224 */ /* 0x004fe200078e02e0 */
[----:B------:R-:W-:Y:S04]  /*6460*/  BSSY B1, `(.L_x_265) ;  /* 0x0000006000017945 */ /* 0x000fe80003800000 */
[----:B------:R2:W-:Y:S01]  /*6470*/  @!P3 STG.E.U8 desc[UR36][R6.64+0x28], R3 ;  /* 0x000028030600b986 */ /* 0x0005e2000c101124 */
[----:B------:R-:W-:Y:S05]  /*6480*/  @P5 BRA `(.L_x_266) ;  /* 0x00000000000c5947 */ /* 0x000fea0003800000 */
[----:B------:R-:W2:Y:S02]  /*6490*/  LDG.E.U8 R22, desc[UR36][R120.64+0x29] ;  /* 0x0000292478167981 */ /* 0x000ea4000c1e1100 */
[----:B--2---:R-:W-:-:S05]  /*64a0*/  PRMT R3, R22, 0x8880, RZ ;  /* 0x0000888016037816 */ /* 0x004fca00000000ff */
[----:B------:R-:W-:-:S07]  /*64b0*/  IMAD R224, R3, R18, RZ ;  /* 0x0000001203e07224 */ /* 0x000fce00078e02ff */
.L_x_266:
[----:B------:R-:W-:Y:S05]  /*64c0*/  BSYNC B1 ;  /* 0x0000000000017941 */ /* 0x000fea0003800000 */
.L_x_265:
[----:B------:R-:W-:Y:S01]  /*64d0*/  @!P5 IMAD R45, R45, R19, R224 ;  /* 0x000000132d2dd224 */ /* 0x000fe200078e02e0 */
[----:B------:R-:W-:Y:S04]  /*64e0*/  BSSY B1, `(.L_x_267) ;  /* 0x0000006000017945 */ /* 0x000fe80003800000 */
[----:B------:R0:W-:Y:S01]  /*64f0*/  @!P5 STG.E.U8 desc[UR36][R6.64+0x29], R45 ;  /* 0x0000292d0600d986 */ /* 0x0001e2000c101124 */
[----:B------:R-:W-:Y:S05]  /*6500*/  @P6 BRA `(.L_x_268) ;  /* 0x00000000000c6947 */ /* 0x000fea0003800000 */
[----:B------:R-:W2:Y:S02]  /*6510*/  LDG.E.U8 R22, desc[UR36][R14.64+0x28] ;  /* 0x000028240e167981 */ /* 0x000ea4000c1e1100 */
[----:B--2---:R-:W-:-:S05]  /*6520*/  PRMT R3, R22, 0x8880, RZ ;  /* 0x0000888016037816 */ /* 0x004fca00000000ff */
[----:B------:R-:W-:-:S07]  /*6530*/  IMAD R224, R3, R18, RZ ;  /* 0x0000001203e07224 */ /* 0x000fce00078e02ff */
.L_x_268:
[----:B------:R-:W-:Y:S05]  /*6540*/  BSYNC B1 ;  /* 0x0000000000017941 */ /* 0x000fea0003800000 */
.L_x_267:
[----:B--2---:R-:W-:Y:S01]  /*6550*/  @!P6 IMAD R3, R46, R19, R224 ;  /* 0x000000132e03e224 */ /* 0x004fe200078e02e0 */
[----:B------:R-:W-:Y:S04]  /*6560*/  BSSY B1, `(.L_x_269) ;  /* 0x0000006000017945 */ /* 0x000fe80003800000 */
[----:B------:R2:W-:Y:S01]  /*6570*/  @!P6 STG.E.U8 desc[UR36][R10.64+0x28], R3 ;  /* 0x000028030a00e986 */ /* 0x0005e2000c101124 */
[----:B------:R-:W-:Y:S05]  /*6580*/  @P2 BRA `(.L_x_270) ;  /* 0x00000000000c2947 */ /* 0x000fea0003800000 */
[----:B------:R-:W2:Y:S02]  /*6590*/  LDG.E.U8 R22, desc[UR36][R14.64+0x29] ;  /* 0x000029240e167981 */ /* 0x000ea4000c1e1100 */
[----:B--2---:R-:W-:-:S05]  /*65a0*/  PRMT R3, R22, 0x8880, RZ ;  /* 0x0000888016037816 */ /* 0x004fca00000000ff */
[----:B------:R-:W-:-:S07]  /*65b0*/  IMAD R224, R3, R18, RZ ;  /* 0x0000001203e07224 */ /* 0x000fce00078e02ff */
.L_x_270:
[----:B------:R-:W-:Y:S05]  /*65c0*/  BSYNC B1 ;  /* 0x0000000000017941 */ /* 0x000fea0003800000 */
.L_x_269:
        /* <DEDUP_REMOVED lines=12> */
.L_x_272:
[----:B------:R-:W-:Y:S05]  /*6690*/  BSYNC B1 ;  /* 0x0000000000017941 */ /* 0x000fea0003800000 */
.L_x_271:
[----:B--2---:R-:W-:Y:S01]  /*66a0*/  @!P4 IMAD R3, R48, R19, R224 ;  /* 0x000000133003c224 */ /* 0x004fe200078e02e0 */
[----:B------:R-:W-:Y:S04]  /*66b0*/  BSSY B1, `(.L_x_273) ;  /* 0x0000006000017945 */ /* 0x000fe80003800000 */
[----:B------:R2:W-:Y:S01]  /*66c0*/  @!P4 STG.E.U8 desc[UR36][R6.64+0x30], R3 ;  /* 0x000030030600c986 */ /* 0x0005e2000c101124 */
[----:B------:R-:W-:Y:S05]  /*66d0*/  @P3 BRA `(.L_x_274) ;  /* 0x00000000000c3947 */ /* 0x000fea0003800000 */
[----:B------:R-:W2:Y:S02]  /*66e0*/  LDG.E.U8 R22, desc[UR36][R120.64+0x31] ;  /* 0x0000312478167981 */ /* 0x000ea4000c1e1100 */
[----:B--2---:R-:W-:-:S05]  /*66f0*/  PRMT R3, R22, 0x8880, RZ ;  /* 0x0000888016037816 */ /* 0x004fca00000000ff */
[----:B------:R-:W-:-:S07]  /*6700*/  IMAD R224, R3, R18, RZ ;  /* 0x0000001203e07224 */ /* 0x000fce00078e02ff */
.L_x_274:
[----:B------:R-:W-:Y:S05]  /*6710*/  BSYNC B1 ;  /* 0x0000000000017941 */ /* 0x000fea0003800000 */
.L_x_273:
[----:B------:R-:W-:Y:S01]  /*6720*/  @!P3 IMAD R49, R49, R19, R224 ;  /* 0x000000133131b224 */ /* 0x000fe200078e02e0 */
[----:B------:R-:W-:Y:S04]  /*6730*/  BSSY B1, `(.L_x_275) ;  /* 0x0000006000017945 */ /* 0x000fe80003800000 */
[----:B------:R0:W-:Y:S01]  /*6740*/  @!P3 STG.E.U8 desc[UR36][R6.64+0x31], R49 ;  /* 0x000031310600b986 */ /* 0x0001e2000c101124 */
[----:B------:R-:W-:Y:S05]  /*6750*/  @P5 BRA `(.L_x_276) ;  /* 0x00000000000c5947 */ /* 0x000fea0003800000 */
[----:B------:R-:W2:Y:S02]  /*6760*/  LDG.E.U8 R22, desc[UR36][R14.64+0x30] ;  /* 0x000030240e167981 */ /* 0x000ea4000c1e1100 */
[----:B--2---:R-:W-:-:S05]  /*6770*/  PRMT R3, R22, 0x8880, RZ ;  /* 0x0000888016037816 */ /* 0x004fca00000000ff */
[----:B------:R-:W-:-:S07]  /*6780*/  IMAD R224, R3, R18, RZ ;  /* 0x0000001203e07224 */ /* 0x000fce00078e02ff */
.L_x_276:
[----:B------:R-:W-:Y:S05]  /*6790*/  BSYNC B1 ;  /* 0x0000000000017941 */ /* 0x000fea0003800000 */
.L_x_275:
[----:B--2---:R-:W-:Y:S01]  /*67a0*/  @!P5 IMAD R3, R50, R19, R224 ;  /* 0x000000133203d224 */ /* 0x004fe200078e02e0 */
[----:B------:R-:W-:Y:S04]  /*67b0*/  BSSY B1, `(.L_x_277) ;  /* 0x0000006000017945 */ /* 0x000fe80003800000 */
[----:B------:R2:W-:Y:S01]  /*67c0*/  @!P5 STG.E.U8 desc[UR36][R10.64+0x30], R3 ;  /* 0x000030030a00d986 */ /* 0x0005e2000c101124 */
[----:B------:R-:W-:Y:S05]  /*67d0*/  @P6 BRA `(.L_x_278) ;  /* 0x00000000000c6947 */ /* 0x000fea0003800000 */
[----:B------:R-:W2:Y:S02]  /*67e0*/  LDG.E.U8 R22, desc[UR36][R14.64+0x31] ;  /* 0x000031240e167981 */ /* 0x000ea4000c1e1100 */
[----:B--2---:R-:W-:-:S05]  /*67f0*/  PRMT R3, R22, 0x8880, RZ ;  /* 0x0000888016037816 */ /* 0x004fca00000000ff */
[----:B------:R-:W-:-:S07]  /*6800*/  IMAD R224, R3, R18, RZ ;  /* 0x0000001203e07224 */ /* 0x000fce00078e02ff */
.L_x_278:
[----:B------:R-:W-:Y:S05]  /*6810*/  BSYNC B1 ;  /* 0x0000000000017941 */ /* 0x000fea0003800000 */
.L_x_277:
[----:B------:R-:W-:Y:S01]  /*6820*/  @!P6 IMAD R51, R51, R19, R224 ;  /* 0x000000133333e224 */ /* 0x000fe200078e02e0 */
[----:B------:R-:W-:Y:S04]  /*6830*/  BSSY B1, `(.L_x_279) ;  /* 0x0000006000017945 */ /* 0x000fe80003800000 */
[----:B------:R0:W-:Y:S01]  /*6840*/  @!P6 STG.E.U8 desc[UR36][R10.64+0x31], R51 ;  /* 0x000031330a00e986 */ /* 0x0001e2000c101124 */
[----:B------:R-:W-:Y:S05]  /*6850*/  @P2 BRA `(.L_x_280) ;  /* 0x00000000000c2947 */ /* 0x000fea0003800000 */
[----:B------:R-:W2:Y:S02]  /*6860*/  LDG.E.U8 R22, desc[UR36][R120.64+0x38] ;  /* 0x0000382478167981 */ /* 0x000ea4000c1e1100 */
[----:B--2---:R-:W-:-:S05]  /*6870*/  PRMT R3, R22, 0x8880, RZ ;  /* 0x0000888016037816 */ /* 0x004fca00000000ff */
[----:B------:R-:W-:-:S07]  /*6880*/  IMAD R224, R3, R18, RZ ;  /* 0x0000001203e07224 */ /* 0x000fce00078e02ff */
.L_x_280:
[----:B------:R-:W-:Y:S05]  /*6890*/  BSYNC B1 ;  /* 0x0000000000017941 */ /* 0x000fea0003800000 */
.L_x_279:
        /* <DEDUP_REMOVED lines=12> */
.L_x_282:
[----:B------:R-:W-:Y:S05]  /*6960*/  BSYNC B1 ;  /* 0x0000000000017941 */ /* 0x000fea0003800000 */
.L_x_281:
[----:B------:R-:W-:Y:S01]  /*6970*/  @!P4 IMAD R53, R53, R19, R224 ;  /* 0x000000133535c224 */ /* 0x000fe200078e02e0 */
[----:B------:R-:W-:Y:S04]  /*6980*/  BSSY B1, `(.L_x_283) ;  /* 0x0000006000017945 */ /* 0x000fe80003800000 */
[----:B------:R0:W-:Y:S01]  /*6990*/  @!P4 STG.E.U8 desc[UR36][R6.64+0x39], R53 ;  /* 0x000039350600c986 */ /* 0x0001e2000c101124 */
[----:B------:R-:W-:Y:S05]  /*69a0*/  @P3 BRA `(.L_x_284) ;  /* 0x00000000000c3947 */ /* 0x000fea0003800000 */
[----:B------:R-:W2:Y:S02]  /*69b0*/  LDG.E.U8 R22, desc[UR36][R14.64+0x38] ;  /* 0x000038240e167981 */ /* 0x000ea4000c1e1100 */
[----:B--2---:R-:W-:-:S05]  /*69c0*/  PRMT R3, R22, 0x8880, RZ ;  /* 0x0000888016037816 */ /* 0x004fca00000000ff */
[----:B------:R-:W-:-:S07]  /*69d0*/  IMAD R224, R3, R18, RZ ;  /* 0x0000001203e07224 */ /* 0x000fce00078e02ff */
.L_x_284:
[----:B------:R-:W-:Y:S05]  /*69e0*/  BSYNC B1 ;  /* 0x0000000000017941 */ /* 0x000fea0003800000 */
.L_x_283:
[----:B--2---:R-:W-:Y:S01]  /*69f0*/  @!P3 IMAD R3, R54, R19, R224 ;  /* 0x000000133603b224 */ /* 0x004fe200078e02e0 */
[----:B------:R-:W-:Y:S04]  /*6a00*/  BSSY B1, `(.L_x_285) ;  /* 0x0000006000017945 */ /* 0x000fe80003800000 */
[----:B------:R2:W-:Y:S01]  /*6a10*/  @!P3 STG.E.U8 desc[UR36][R10.64+0x38], R3 ;  /* 0x000038030a00b986 */ /* 0x0005e2000c101124 */
[----:B------:R-:W-:Y:S05]  /*6a20*/  @P5 BRA `(.L_x_286) ;  /* 0x00000000000c5947 */ /* 0x000fea0003800000 */
[----:B------:R-:W2:Y:S02]  /*6a30*/  LDG.E.U8 R22, desc[UR36][R14.64+0x39] ;  /* 0x000039240e167981 */ /* 0x000ea4000c1e1100 */
[----:B--2---:R-:W-:-:S05]  /*6a40*/  PRMT R3, R22, 0x8880, RZ ;  /* 0x0000888016037816 */ /* 0x004fca00000000ff */
[----:B------:R-:W-:-:S07]  /*6a50*/  IMAD R224, R3, R18, RZ ;  /* 0x0000001203e07224 */ /* 0x000fce00078e02ff */
.L_x_286:
[----:B------:R-:W-:Y:S05]  /*6a60*/  BSYNC B1 ;  /* 0x0000000000017941 */ /* 0x000fea0003800000 */
.L_x_285:
[----:B------:R-:W-:Y:S01]  /*6a70*/  @!P5 IMAD R55, R55, R19, R224 ;  /* 0x000000133737d224 */ /* 0x000fe200078e02e0 */
[----:B------:R-:W-:Y:S04]  /*6a80*/  BSSY B1, `(.L_x_287) ;  /* 0x0000006000017945 */ /* 0x000fe80003800000 */
[----:B------:R0:W-:Y:S01]  /*6a90*/  @!P5 STG.E.U8 desc[UR36][R10.64+0x39], R55 ;  /* 0x000039370a00d986 */ /* 0x0001e2000c101124 */
[----:B------:R-:W-:Y:S05]  /*6aa0*/  @P6 BRA `(.L_x_288) ;  /* 0x00000000000c6947 */ /* 0x000fea0003800000 */
[----:B------:R-:W2:Y:S02]  /*6ab0*/  LDG.E.U8 R22, desc[UR36][R120.64+0x40] ;  /* 0x0000402478167981 */ /* 0x000ea4000c1e1100 */
[----:B--2---:R-:W-:-:S05]  /*6ac0*/  PRMT R3, R22, 0x8880, RZ ;  /* 0x0000888016037816 */ /* 0x004fca00000000ff */
[----:B------:R-:W-:-:S07]  /*6ad0*/  IMAD R224, R3, R18, RZ ;  /* 0x0000001203e07224 */ /* 0x000fce00078e02ff */
.L_x_288:
[----:B------:R-:W-:Y:S05]  /*6ae0*/  BSYNC B1 ;  /* 0x0000000000017941 */ /* 0x000fea0003800000 */
.L_x_287:
[----:B--2---:R-:W-:Y:S01]  /*6af0*/  @!P6 IMAD R3, R56, R19, R224 ;  /* 0x000000133803e224 */ /* 0x004fe200078e02e0 */
[----:B------:R-:W-:Y:S04]  /*6b00*/  BSSY B1, `(.L_x_289) ;  /* 0x0000006000017945 */ /* 0x000fe80003800000 */
[----:B------:R2:W-:Y:S01]  /*6b10*/  @!P6 STG.E.U8 desc[UR36][R6.64+0x40], R3 ;  /* 0x000040030600e986 */ /* 0x0005e2000c101124 */
[----:B------:R-:W-:Y:S05]  /*6b20*/  @P2 BRA `(.L_x_290) ;  /* 0x00000000000c2947 */ /* 0x000fea0003800000 */
[----:B------:R-:W2:Y:S02]  /*6b30*/  LDG.E.U8 R22, desc[UR36][R120.64+0x41] ;  /* 0x0000412478167981 */ /* 0x000ea4000c1e1100 */
[----:B--2---:R-:W-:-:S05]  /*6b40*/  PRMT R3, R22, 0x8880, RZ ;  /* 0x0000888016037816 */ /* 0x004fca00000000ff */
[----:B------:R-:W-:-:S07]  /*6b50*/  IMAD R224, R3, R18, RZ ;  /* 0x0000001203e07224 */ /* 0x000fce00078e02ff */
.L_x_290:
[----:B------:R-:W-:Y:S05]  /*6b60*/  BSYNC B1 ;  /* 0x0000000000017941 */ /* 0x000fea0003800000 */
.L_x_289:
        /* <DEDUP_REMOVED lines=12> */
.L_x_292:
[----:B------:R-:W-:Y:S05]  /*6c30*/  BSYNC B1 ;  /* 0x0000000000017941 */ /* 0x000fea0003800000 */
.L_x_291:
[----:B--2---:R-:W-:Y:S01]  /*6c40*/  @!P4 IMAD R3, R58, R19, R224 ;  /* 0x000000133a03c224 */ /* 0x004fe200078e02e0 */
[----:B------:R-:W-:Y:S04]  /*6c50*/  BSSY B1, `(.L_x_293) ;  /* 0x0000006000017945 */ /* 0x000fe80003800000 */
[----:B------:R2:W-:Y:S01]  /*6c60*/  @!P4 STG.E.U8 desc[UR36][R10.64+0x40], R3 ;  /* 0x000040030a00c986 */ /* 0x0005e2000c101124 */
[----:B------:R-:W-:Y:S05]  /*6c70*/  @P3 BRA `(.L_x_294) ;  /* 0x00000000000c3947 */ /* 0x000fea0003800000 */
[----:B------:R-:W2:Y:S02]  /*6c80*/  LDG.E.U8 R22, desc[UR36][R14.64+0x41] ;  /* 0x000041240e167981 */ /* 0x000ea4000c1e1100 */
[----:B--2---:R-:W-:-:S05]  /*6c90*/  PRMT R3, R22, 0x8880, RZ ;  /* 0x0000888016037816 */ /* 0x004fca00000000ff */
[----:B------:R-:W-:-:S07]  /*6ca0*/  IMAD R224, R3, R18, RZ ;  /* 0x0000001203e07224 */ /* 0x000fce00078e02ff */
.L_x_294:
[----:B------:R-:W-:Y:S05]  /*6cb0*/  BSYNC B1 ;  /* 0x0000000000017941 */ /* 0x000fea0003800000 */
.L_x_293:
[----:B------:R-:W-:Y:S01]  /*6cc0*/  @!P3 IMAD R59, R59, R19, R224 ;  /* 0x000000133b3bb224 */ /* 0x000fe200078e02e0 */
[----:B------:R-:W-:Y:S04]  /*6cd0*/  BSSY B1, `(.L_x_295) ;  /* 0x0000006000017945 */ /* 0x000fe80003800000 */
[----:B------:R0:W-:Y:S01]  /*6ce0*/  @!P3 STG.E.U8 desc[UR36][R10.64+0x41], R59 ;  /* 0x0000413b0a00b986 */ /* 0x0001e2000c101124 */
[----:B------:R-:W-:Y:S05]  /*6cf0*/  @P5 BRA `(.L_x_296) ;  /* 0x00000000000c5947 */ /* 0x000fea0003800000 */
[----:B------:R-:W2:Y:S02]  /*6d00*/  LDG.E.U8 R22, desc[UR36][R120.64+0x48] ;  /* 0x0000482478167981 */ /* 0x000ea4000c1e1100 */
[----:B--2---:R-:W-:-:S05]  /*6d10*/  PRMT R3, R22, 0x8880, RZ ;  /* 0x0000888016037816 */ /* 0x004fca00000000ff */
[----:B------:R-:W-:-:S07]  /*6d20*/  IMAD R224, R3, R18, RZ ;  /* 0x0000001203e07224 */ /* 0x000fce00078e02ff */
.L_x_296:
[----:B------:R-:W-:Y:S05]  /*6d30*/  BSYNC B1 ;  /* 0x0000000000017941 */ /* 0x000fea0003800000 */
.L_x_295:
[----:B--2---:R-:W-:Y:S01]  /*6d40*/  @!P5 IMAD R3, R60, R19, R224 ;  /* 0x000000133c03d224 */ /* 0x004fe200078e02e0 */
[----:B------:R-:W-:Y:S04]  /*6d50*/  BSSY B1, `(.L_x_297) ;  /* 0x0000006000017945 */ /* 0x000fe80003800000 */
[----:B------:R2:W-:Y:S01]  /*6d60*/  @!P5 STG.E.U8 desc[UR36][R6.64+0x48], R3 ;  /* 0x000048030600d986 */ /* 0x0005e2000c101124 */
[----:B------:R-:W-:Y:S05]  /*6d70*/  @P6 BRA `(.L_x_298) ;  /* 0x00000000000c6947 */ /* 0x000fea0003800000 */
[----:B------:R-:W2:Y:S02]  /*6d80*/  LDG.E.U8 R22, desc[UR36][R120.64+0x49] ;  /* 0x0000492478167981 */ /* 0x000ea4000c1e1100 */
[----:B--2---:R-:W-:-:S05]  /*6d90*/  PRMT R3, R22, 0x8880, RZ ;  /* 0x0000888016037816 */ /* 0x004fca00000000ff */
[----:B------:R-:W-:-:S07]  /*6da0*/  IMAD R224, R3, R18, RZ ;  /* 0x0000001203e07224 */ /* 0x000fce00078e02ff */
.L_x_298:
[----:B------:R-:W-:Y:S05]  /*6db0*/  BSYNC B1 ;  /* 0x0000000000017941 */ /* 0x000fea0003800000 */
.L_x_297:
[----:B------:R-:W-:Y:S01]  /*6dc0*/  @!P6 IMAD R61, R61, R19, R224 ;  /* 0x000000133d3de224 */ /* 0x000fe200078e02e0 */
[----:B------:R-:W-:Y:S04]  /*6dd0*/  BSSY B1, `(.L_x_299) ;  /* 0x0000006000017945 */ /* 0x000fe80003800000 */
[----:B------:R0:W-:Y:S01]  /*6de0*/  @!P6 STG.E.U8 desc[UR36][R6.64+0x49], R61 ;  /* 0x0000493d0600e986 */ /* 0x0001e2000c101124 */
[----:B------:R-:W-:Y:S05]  /*6df0*/  @P2 BRA `(.L_x_300) ;  /* 0x00000000000c2947 */ /* 0x000fea0003800000 */
[----:B------:R-:W2:Y:S02]  /*6e00*/  LDG.E.U8 R22, desc[UR36][R14.64+0x48] ;  /* 0x000048240e167981 */ /* 0x000ea4000c1e1100 */
[----:B--2---:R-:W-:-:S05]  /*6e10*/  PRMT R3, R22, 0x8880, RZ ;  /* 0x0000888016037816 */ /* 0x004fca00000000ff */
[----:B------:R-:W-:-:S07]  /*6e20*/  IMAD R224, R3, R18, RZ ;  /* 0x0000001203e07224 */ /* 0x000fce00078e02ff */
.L_x_300:
[----:B------:R-:W-:Y:S05]  /*6e30*/  BSYNC B1 ;  /* 0x0000000000017941 */ /* 0x000fea0003800000 */
.L_x_299:
        /* <DEDUP_REMOVED lines=12> */
.L_x_302:
[----:B------:R-:W-:Y:S05]  /*6f00*/  BSYNC B1 ;  /* 0x0000000000017941 */ /* 0x000fea0003800000 */
.L_x_301:
[----:B------:R-:W-:Y:S01]  /*6f10*/  @!P4 IMAD R63, R63, R19, R224 ;  /* 0x000000133f3fc224 */ /* 0x000fe200078e02e0 */
[----:B------:R-:W-:Y:S04]  /*6f20*/  BSSY B1, `(.L_x_303) ;  /* 0x0000006000017945 */ /* 0x000fe80003800000 */
[----:B------:R0:W-:Y:S01]  /*6f30*/  @!P4 STG.E.U8 desc[UR36][R10.64+0x49], R63 ;  /* 0x0000493f0a00c986 */ /* 0x0001e2000c101124 */
[----:B------:R-:W-:Y:S05]  /*6f40*/  @P3 BRA `(.L_x_304) ;  /* 0x00000000000c3947 */ /* 0x000fea0003800000 */
[----:B------:R-:W2:Y:S02]  /*6f50*/  LDG.E.U8 R22, desc[UR36][R120.64+0x50] ;  /* 0x0000502478167981 */ /* 0x000ea4000c1e1100 */
[----:B--2---:R-:W-:-:S05]  /*6f60*/  PRMT R3, R22, 0x8880, RZ ;  /* 0x0000888016037816 */ /* 0x004fca00000000ff */
[----:B------:R-:W-:-:S07]  /*6f70*/  IMAD R224, R3, R18, RZ ;  /* 0x0000001203e07224 */ /* 0x000fce00078e02ff */
.L_x_304:
[----:B------:R-:W-:Y:S05]  /*6f80*/  BSYNC B1 ;  /* 0x0000000000017941 */ /* 0x000fea0003800000 */
.L_x_303:
[----:B--2---:R-:W-:Y:S01]  /*6f90*/  @!P3 IMAD R3, R64, R19, R224 ;  /* 0x000000134003b224 */ /* 0x004fe200078e02e0 */
[----:B------:R-:W-:Y:S04]  /*6fa0*/  BSSY B1, `(.L_x_305) ;  /* 0x0000006000017945 */ /* 0x000fe80003800000 */
[----:B------:R2:W-:Y:S01]  /*6fb0*/  @!P3 STG.E.U8 desc[UR36][R6.64+0x50], R3 ;  /* 0x000050030600b986 */ /* 0x0005e2000c101124 */
[----:B------:R-:W-:Y:S05]  /*6fc0*/  @P5 BRA `(.L_x_306) ;  /* 0x00000000000c5947 */ /* 0x000fea0003800000 */
[----:B------:R-:W2:Y:S02]  /*6fd0*/  LDG.E.U8 R22, desc[UR36][R120.64+0x51] ;  /* 0x0000512478167981 */ /* 0x000ea4000c1e1100 */
[----:B--2---:R-:W-:-:S05]  /*6fe0*/  PRMT R3, R22, 0x8880, RZ ;  /* 0x0000888016037816 */ /* 0x004fca00000000ff */
[----:B------:R-:W-:-:S07]  /*6ff0*/  IMAD R224, R3, R18, RZ ;  /* 0x0000001203e07224 */ /* 0x000fce00078e02ff */
.L_x_306:
[----:B------:R-:W-:Y:S05]  /*7000*/  BSYNC B1 ;  /* 0x0000000000017941 */ /* 0x000fea0003800000 */
.L_x_305:
[----:B------:R-:W-:Y:S01]  /*7010*/  @!P5 IMAD R65, R65, R19, R224 ;  /* 0x000000134141d224 */ /* 0x000fe200078e02e0 */
[----:B------:R-:W-:Y:S04]  /*7020*/  BSSY B1, `(.L_x_307) ;  /* 0x0000006000017945 */ /* 0x000fe80003800000 */
[----:B------:R0:W-:Y:S01]  /*7030*/  @!P5 STG.E.U8 desc[UR36][R6.64+0x51], R65 ;  /* 0x000051410600d986 */ /* 0x0001e2000c101124 */
[----:B------:R-:W-:Y:S05]  /*7040*/  @P6 BRA `(.L_x_308) ;  /* 0x00000000000c6947 */ /* 0x000fea0003800000 */
[----:B------:R-:W2:Y:S02]  /*7050*/  LDG.E.U8 R22, desc[UR36][R14.64+0x50] ;  /* 0x000050240e167981 */ /* 0x000ea4000c1e1100 */
[----:B--2---:R-:W-:-:S05]  /*7060*/  PRMT R3, R22, 0x8880, RZ ;  /* 0x0000888016037816 */ /* 0x004fca00000000ff */
[----:B------:R-:W-:-:S07]  /*7070*/  IMAD R224, R3, R18, RZ ;  /* 0x0000001203e07224 */ /* 0x000fce00078e02ff */
.L_x_308:
[----:B------:R-:W-:Y:S05]  /*7080*/  BSYNC B1 ;  /* 0x0000000000017941 */ /* 0x000fea0003800000 */
.L_x_307:
[----:B--2---:R-:W-:Y:S01]  /*7090*/  @!P6 IMAD R3, R66, R19, R224 ;  /* 0x000000134203e224 */ /* 0x004fe200078e02e0 */
[----:B------:R-:W-:Y:S04]  /*70a0*/  BSSY B1, `(.L_x_309) ;  /* 0x0000006000017945 */ /* 0x000fe80003800000 */
[----:B------:R2:W-:Y:S01]  /*70b0*/  @!P6 STG.E.U8 desc[UR36][R10.64+0x50], R3 ;  /* 0x000050030a00e986 */ /* 0x0005e2000c101124 */
[----:B------:R-:W-:Y:S05]  /*70c0*/  @P2 BRA `(.L_x_310) ;  /* 0x00000000000c2947 */ /* 0x000fea0003800000 */
[----:B------:R-:W2:Y:S02]  /*70d0*/  LDG.E.U8 R22, desc[UR36][R14.64+0x51] ;  /* 0x000051240e167981 */ /* 0x000ea4000c1e1100 */
[----:B--2---:R-:W-:-:S05]  /*70e0*/  PRMT R3, R22, 0x8880, RZ ;  /* 0x0000888016037816 */ /* 0x004fca00000000ff */
[----:B------:R-:W-:-:S07]  /*70f0*/  IMAD R224, R3, R18, RZ ;  /* 0x0000001203e07224 */ /* 0x000fce00078e02ff */
.L_x_310:
[----:B------:R-:W-:Y:S05]  /*7100*/  BSYNC B1 ;  /* 0x0000000000017941 */ /* 0x000fea0003800000 */
.L_x_309:
        /* <DEDUP_REMOVED lines=12> */
.L_x_312:
[----:B------:R-:W-:Y:S05]  /*71d0*/  BSYNC B1 ;  /* 0x0000000000017941 */ /* 0x000fea0003800000 */
.L_x_311:
[----:B--2---:R-:W-:Y:S01]  /*71e0*/  @!P4 IMAD R3, R68, R19, R224 ;  /* 0x000000134403c224 */ /* 0x004fe200078e02e0 */
[----:B------:R-:W-:Y:S04]  /*71f0*/  BSSY B1, `(.L_x_313) ;  /* 0x0000006000017945 */ /* 0x000fe80003800000 */
[----:B------:R2:W-:Y:S01]  /*7200*/  @!P4 STG.E.U8 desc[UR36][R6.64+0x58], R3 ;  /* 0x000058030600c986 */ /* 0x0005e2000c101124 */
[----:B------:R-:W-:Y:S05]  /*7210*/  @P3 BRA `(.L_x_314) ;  /* 0x00000000000c3947 */ /* 0x000fea0003800000 */
[----:B------:R-:W2:Y:S02]  /*7220*/  LDG.E.U8 R22, desc[UR36][R120.64+0x59] ;  /* 0x0000592478167981 */ /* 0x000ea4000c1e1100 */
[----:B--2---:R-:W-:-:S05]  /*7230*/  PRMT R3, R22, 0x8880, RZ ;  /* 0x0000888016037816 */ /* 0x004fca00000000ff */
[----:B------:R-:W-:-:S07]  /*7240*/  IMAD R224, R3, R18, RZ ;  /* 0x0000001203e07224 */ /* 0x000fce00078e02ff */
.L_x_314:
[----:B------:R-:W-:Y:S05]  /*7250*/  BSYNC B1 ;  /* 0x0000000000017941 */ /* 0x000fea0003800000 */
.L_x_313:
[----:B------:R-:W-:Y:S01]  /*7260*/  @!P3 IMAD R69, R69, R19, R224 ;  /* 0x000000134545b224 */ /* 0x000fe200078e02e0 */
[----:B------:R-:W-:Y:S04]  /*7270*/  BSSY B1, `(.L_x_315) ;  /* 0x0000006000017945 */ /* 0x000fe80003800000 */
[----:B------:R0:W-:Y:S01]  /*7280*/  @!P3 STG.E.U8 desc[UR36][R6.64+0x59], R69 ;  /* 0x000059450600b986 */ /* 0x0001e2000c101124 */
[----:B------:R-:W-:Y:S05]  /*7290*/  @P5 BRA `(.L_x_316) ;  /* 0x00000000000c5947 */ /* 0x000fea0003800000 */
[----:B------:R-:W2:Y:S02]  /*72a0*/  LDG.E.U8 R22, desc[UR36][R14.64+0x58] ;  /* 0x000058240e167981 */ /* 0x000ea4000c1e1100 */
[----:B--2---:R-:W-:-:S05]  /*72b0*/  PRMT R3, R22, 0x8880, RZ ;  /* 0x0000888016037816 */ /* 0x004fca00000000ff */
[----:B------:R-:W-:-:S07]  /*72c0*/  IMAD R224, R3, R18, RZ ;  /* 0x0000001203e07224 */ /* 0x000fce00078e02ff */
.L_x_316:
[----:B------:R-:W-:Y:S05]  /*72d0*/  BSYNC B1 ;  /* 0x0000000000017941 */ /* 0x000fea0003800000 */
.L_x_315:
[----:B--2---:R-:W-:Y:S01]  /*72e0*/  @!P5 IMAD R3, R70, R19, R224 ;  /* 0x000000134603d224 */ /* 0x004fe200078e02e0 */
[----:B------:R-:W-:Y:S04]  /*72f0*/  BSSY B1, `(.L_x_317) ;  /* 0x0000006000017945 */ /* 0x000fe80003800000 */
[----:B------:R2:W-:Y:S01]  /*7300*/  @!P5 STG.E.U8 desc[UR36][R10.64+0x58], R3 ;  /* 0x000058030a00d986 */ /* 0x0005e2000c101124 */
[----:B------:R-:W-:Y:S05]  /*7310*/  @P6 BRA `(.L_x_318) ;  /* 0x00000000000c6947 */ /* 0x000fea0003800000 */
[----:B------:R-:W2:Y:S02]  /*7320*/  LDG.E.U8 R22, desc[UR36][R14.64+0x59] ;  /* 0x000059240e167981 */ /* 0x000ea4000c1e1100 */
[----:B--2---:R-:W-:-:S05]  /*7330*/  PRMT R3, R22, 0x8880, RZ ;  /* 0x0000888016037816 */ /* 0x004fca00000000ff */
[----:B------:R-:W-:-:S07]  /*7340*/  IMAD R224, R3, R18, RZ ;  /* 0x0000001203e07224 */ /* 0x000fce00078e02ff */
.L_x_318:
[----:B------:R-:W-:Y:S05]  /*7350*/  BSYNC B1 ;  /* 0x0000000000017941 */ /* 0x000fea0003800000 */
.L_x_317:
[----:B------:R-:W-:Y:S01]  /*7360*/  @!P6 IMAD R71, R71, R19, R224 ;  /* 0x000000134747e224 */ /* 0x000fe200078e02e0 */
[----:B------:R-:W-:Y:S04]  /*7370*/  BSSY B1, `(.L_x_319) ;  /* 0x0000006000017945 */ /* 0x000fe80003800000 */
[----:B------:R0:W-:Y:S01]  /*7380*/  @!P6 STG.E.U8 desc[UR36][R10.64+0x59], R71 ;  /* 0x000059470a00e986 */ /* 0x0001e2000c101124 */
[----:B------:R-:W-:Y:S05]  /*7390*/  @P2 BRA `(.L_x_320) ;  /* 0x00000000000c2947 */ /* 0x000fea0003800000 */
[----:B------:R-:W2:Y:S02]  /*73a0*/  LDG.E.U8 R22, desc[UR36][R120.64+0x60] ;  /* 0x0000602478167981 */ /* 0x000ea4000c1e1100 */
[----:B--2---:R-:W-:-:S05]  /*73b0*/  PRMT R3, R22, 0x8880, RZ ;  /* 0x0000888016037816 */ /* 0x004fca00000000ff */
[----:B------:R-:W-:-:S07]  /*73c0*/  IMAD R224, R3, R18, RZ ;  /* 0x0000001203e07224 */ /* 0x000fce00078e02ff */
.L_x_320:
[----:B------:R-:W-:Y:S05]  /*73d0*/  BSYNC B1 ;  /* 0x0000000000017941 */ /* 0x000fea0003800000 */
.L_x_319:
        /* <DEDUP_REMOVED lines=12> */
.L_x_322:
[----:B------:R-:W-:Y:S05]  /*74a0*/  BSYNC B1 ;  /* 0x0000000000017941 */ /* 0x000fea0003800000 */
.L_x_321:
[----:B------:R-:W-:Y:S01]  /*74b0*/  @!P4 IMAD R73, R73, R19, R224 ;  /* 0x000000134949c224 */ /* 0x000fe200078e02e0 */
[----:B------:R-:W-:Y:S04]  /*74c0*/  BSSY B1, `(.L_x_323) ;  /* 0x0000006000017945 */ /* 0x000fe80003800000 */
[----:B------:R0:W-:Y:S01]  /*74d0*/  @!P4 STG.E.U8 desc[UR36][R6.64+0x61], R73 ;  /* 0x000061490600c986 */ /* 0x0001e2000c101124 */
[----:B------:R-:W-:Y:S05]  /*74e0*/  @P3 BRA `(.L_x_324) ;  /* 0x00000000000c3947 */ /* 0x000fea0003800000 */
[----:B------:R-:W2:Y:S02]  /*74f0*/  LDG.E.U8 R22, desc[UR36][R14.64+0x60] ;  /* 0x000060240e167981 */ /* 0x000ea4000c1e1100 */
[----:B--2---:R-:W-:-:S05]  /*7500*/  PRMT R3, R22, 0x8880, RZ ;  /* 0x0000888016037816 */ /* 0x004fca00000000ff */
[----:B------:R-:W-:-:S07]  /*7510*/  IMAD R224, R3, R18, RZ ;  /* 0x0000001203e07224 */ /* 0x000fce00078e02ff */
.L_x_324:
[----:B------:R-:W-:Y:S05]  /*7520*/  BSYNC B1 ;  /* 0x0000000000017941 */ /* 0x000fea0003800000 */
.L_x_323:
[----:B--2---:R-:W-:Y:S01]  /*7530*/  @!P3 IMAD R3, R74, R19, R224 ;  /* 0x000000134a03b224 */ /* 0x004fe200078e02e0 */
[----:B------:R-:W-:Y:S04]  /*7540*/  BSSY B1, `(.L_x_325) ;  /* 0x0000006000017945 */ /* 0x000fe80003800000 */
[----:B------:R2:W-:Y:S01]  /*7550*/  @!P3 STG.E.U8 desc[UR36][R10.64+0x60], R3 ;  /* 0x000060030a00b986 */ /* 0x0005e2000c101124 */
[----:B------:R-:W-:Y:S05]  /*7560*/  @P5 BRA `(.L_x_326) ;  /* 0x00000000000c5947 */ /* 0x000fea0003800000 */
[----:B------:R-:W2:Y:S02]  /*7570*/  LDG.E.U8 R22, desc[UR36][R14.64+0x61] ;  /* 0x000061240e167981 */ /* 0x000ea4000c1e1100 */
[----:B--2---:R-:W-:-:S05]  /*7580*/  PRMT R3, R22, 0x8880, RZ ;  /* 0x0000888016037816 */ /* 0x004fca00000000ff */
[----:B------:R-:W-:-:S07]  /*7590*/  IMAD R224, R3, R18, RZ ;  /* 0x0000001203e07224 */ /* 0x000fce00078e02ff */
.L_x_326:
[----:B------:R-:W-:Y:S05]  /*75a0*/  BSYNC B1 ;  /* 0x0000000000017941 */ /* 0x000fea0003800000 */
.L_x_325:
[----:B------:R-:W-:Y:S01]  /*75b0*/  @!P5 IMAD R75, R75, R19, R224 ;  /* 0x000000134b4bd224 */ /* 0x000fe200078e02e0 */
[----:B------:R-:W-:Y:S04]  /*75c0*/  BSSY B1, `(.L_x_327) ;  /* 0x0000006000017945 */ /* 0x000fe80003800000 */
[----:B------:R0:W-:Y:S01]  /*75d0*/  @!P5 STG.E.U8 desc[UR36][R10.64+0x61], R75 ;  /* 0x0000614b0a00d986 */ /* 0x0001e2000c101124 */
[----:B------:R-:W-:Y:S05]  /*75e0*/  @P6 BRA `(.L_x_328) ;  /* 0x00000000000c6947 */ /* 0x000fea0003800000 */
[----:B------:R-:W2:Y:S02]  /*75f0*/  LDG.E.U8 R22, desc[UR36][R120.64+0x68] ;  /* 0x0000682478167981 */ /* 0x000ea4000c1e1100 */
[----:B--2---:R-:W-:-:S05]  /*7600*/  PRMT R3, R22, 0x8880, RZ ;  /* 0x0000888016037816 */ /* 0x004fca00000000ff */
[----:B------:R-:W-:-:S07]  /*7610*/  IMAD R224, R3, R18, RZ ;  /* 0x0000001203e07224 */ /* 0x000fce00078e02ff */
.L_x_328:
[----:B------:R-:W-:Y:S05]  /*7620*/  BSYNC B1 ;  /* 0x0000000000017941 */ /* 0x000fea0003800000 */
.L_x_327:
[----:B--2---:R-:W-:Y:S01]  /*7630*/  @!P6 IMAD R3, R76, R19, R224 ;  /* 0x000000134c03e224 */ /* 0x004fe200078e02e0 */
[----:B------:R-:W-:Y:S04]  /*7640*/  BSSY B1, `(.L_x_329) ;  /* 0x0000006000017945 */ /* 0x000fe80003800000 */
[----:B------:R2:W-:Y:S01]  /*7650*/  @!P6 STG.E.U8 desc[UR36][R6.64+0x68], R3 ;  /* 0x000068030600e986 */ /* 0x0005e2000c101124 */
[----:B------:R-:W-:Y:S05]  /*7660*/  @P2 BRA `(.L_x_330) ;  /* 0x00000000000c2947 */ /* 0x000fea0003800000 */
[----:B------:R-:W2:Y:S02]  /*7670*/  LDG.E.U8 R22, desc[UR36][R120.64+0x69] ;  /* 0x0000692478167981 */ /* 0x000ea4000c1e1100 */
[----:B--2---:R-:W-:-:S05]  /*7680*/  PRMT R3, R22, 0x8880, RZ ;  /* 0x0000888016037816 */ /* 0x004fca00000000ff */
[----:B------:R-:W-:-:S07]  /*7690*/  IMAD R224, R3, R18, RZ ;  /* 0x0000001203e07224 */ /* 0x000fce00078e02ff */
.L_x_330:
[----:B------:R-:W-:Y:S05]  /*76a0*/  BSYNC B1 ;  /* 0x0000000000017941 */ /* 0x000fea0003800000 */
.L_x_329:
        /* <DEDUP_REMOVED lines=12> */
.L_x_332:
[----:B------:R-:W-:Y:S05]  /*7770*/  BSYNC B1 ;  /* 0x0000000000017941 */ /* 0x000fea0003800000 */
.L_x_331:
[----:B--2---:R-:W-:Y:S01]  /*7780*/  @!P4 IMAD R3, R78, R19, R224 ;  /* 0x000000134e03c224 */ /* 0x004fe200078e02e0 */
[----:B------:R-:W-:Y:S04]  /*7790*/  BSSY B1, `(.L_x_333) ;  /* 0x0000006000017945 */ /* 0x000fe80003800000 */
[----:B------:R2:W-:Y:S01]  /*77a0*/  @!P4 STG.E.U8 desc[UR36][R10.64+0x68], R3 ;  /* 0x000068030a00c986 */ /* 0x0005e2000c101124 */
[----:B------:R-:W-:Y:S05]  /*77b0*/  @P3 BRA `(.L_x_334) ;  /* 0x00000000000c3947 */ /* 0x000fea0003800000 */
[----:B------:R-:W2:Y:S02]  /*77c0*/  LDG.E.U8 R22, desc[UR36][R14.64+0x69] ;  /* 0x000069240e167981 */ /* 0x000ea4000c1e1100 */
[----:B--2---:R-:W-:-:S05]  /*77d0*/  PRMT R3, R22, 0x8880, RZ ;  /* 0x0000888016037816 */ /* 0x004fca00000000ff */
[----:B------:R-:W-:-:S07]  /*77e0*/  IMAD R224, R3, R18, RZ ;  /* 0x0000001203e07224 */ /* 0x000fce00078e02ff */
.L_x_334:
[----:B------:R-:W-:Y:S05]  /*77f0*/  BSYNC B1 ;  /* 0x0000000000017941 */ /* 0x000fea0003800000 */
.L_x_333:
[----:B------:R-:W-:Y:S01]  /*7800*/  @!P3 IMAD R79, R79, R19, R224 ;  /* 0x000000134f4fb224 */ /* 0x000fe200078e02e0 */
[----:B------:R-:W-:Y:S04]  /*7810*/  BSSY B1, `(.L_x_335) ;  /* 0x0000006000017945 */ /* 0x000fe80003800000 */
[----:B------:R0:W-:Y:S01]  /*7820*/  @!P3 STG.E.U8 desc[UR36][R10.64+0x69], R79 ;  /* 0x0000694f0a00b986 */ /* 0x0001e2000c101124 */
[----:B------:R-:W-:Y:S05]  /*7830*/  @P5 BRA `(.L_x_336) ;  /* 0x00000000000c5947 */ /* 0x000fea0003800000 */
[----:B------:R-:W2:Y:S02]  /*7840*/  LDG.E.U8 R22, desc[UR36][R120.64+0x70] ;  /* 0x0000702478167981 */ /* 0x000ea4000c1e1100 */
[----:B--2---:R-:W-:-:S05]  /*7850*/  PRMT R3, R22, 0x8880, RZ ;  /* 0x0000888016037816 */ /* 0x004fca00000000ff */
[----:B------:R-:W-:-:S07]  /*7860*/  IMAD R224, R3, R18, RZ ;  /* 0x0000001203e07224 */ /* 0x000fce00078e02ff */
.L_x_336:
[----:B------:R-:W-:Y:S05]  /*7870*/  BSYNC B1 ;  /* 0x0000000000017941 */ /* 0x000fea0003800000 */
.L_x_335:
[----:B--2---:R-:W-:Y:S01]  /*7880*/  @!P5 IMAD R3, R80, R19, R224 ;  /* 0x000000135003d224 */ /* 0x004fe200078e02e0 */
[----:B------:R-:W-:Y:S04]  /*7890*/  BSSY B1, `(.L_x_337) ;  /* 0x0000006000017945 */ /* 0x000fe80003800000 */
[----:B------:R2:W-:Y:S01]  /*78a0*/  @!P5 STG.E.U8 desc[UR36][R6.64+0x70], R3 ;  /* 0x000070030600d986 */ /* 0x0005e2000c101124 */
[----:B------:R-:W-:Y:S05]  /*78b0*/  @P6 BRA `(.L_x_338) ;  /* 0x00000000000c6947 */ /* 0x000fea0003800000 */
[----:B------:R-:W2:Y:S02]  /*78c0*/  LDG.E.U8 R22, desc[UR36][R120.64+0x71] ;  /* 0x0000712478167981 */ /* 0x000ea4000c1e1100 */
[----:B--2---:R-:W-:-:S05]  /*78d0*/  PRMT R3, R22, 0x8880, RZ ;  /* 0x0000888016037816 */ /* 0x004fca00000000ff */
[----:B------:R-:W-:-:S07]  /*78e0*/  IMAD R224, R3, R18, RZ ;  /* 0x0000001203e07224 */ /* 0x000fce00078e02ff */
.L_x_338:
[----:B------:R-:W-:Y:S05]  /*78f0*/  BSYNC B1 ;  /* 0x0000000000017941 */ /* 0x000fea0003800000 */
.L_x_337:
[----:B------:R-:W-:Y:S01]  /*7900*/  @!P6 IMAD R81, R81, R19, R224 ;  /* 0x000000135151e224 */ /* 0x000fe200078e02e0 */
[----:B------:R-:W-:Y:S04]  /*7910*/  BSSY B1, `(.L_x_339) ;  /* 0x0000006000017945 */ /* 0x000fe80003800000 */
[----:B------:R0:W-:Y:S01]  /*7920*/  @!P6 STG.E.U8 desc[UR36][R6.64+0x71], R81 ;  /* 0x000071510600e986 */ /* 0x0001e2000c101124 */
[----:B------:R-:W-:Y:S05]  /*7930*/  @P2 BRA `(.L_x_340) ;  /* 0x00000000000c2947 */ /* 0x000fea0003800000 */
[----:B------:R-:W2:Y:S02]  /*7940*/  LDG.E.U8 R22, desc[UR36][R14.64+0x70] ;  /* 0x000070240e167981 */ /* 0x000ea4000c1e1100 */
[----:B--2---:R-:W-:-:S05]  /*7950*/  PRMT R3, R22, 0x8880, RZ ;  /* 0x0000888016037816 */ /* 0x004fca00000000ff */
[----:B------:R-:W-:-:S07]  /*7960*/  IMAD R224, R3, R18, RZ ;  /* 0x0000001203e07224 */ /* 0x000fce00078e02ff */
.L_x_340:
[----:B------:R-:W-:Y:S05]  /*7970*/  BSYNC B1 ;  /* 0x0000000000017941 */ /* 0x000fea0003800000 */
.L_x_339:
        /* <DEDUP_REMOVED lines=12> */
.L_x_342:
[----:B------:R-:W-:Y:S05]  /*7a40*/  BSYNC B1 ;  /* 0x0000000000017941 */ /* 0x000fea0003800000 */
.L_x_341:
[----:B------:R-:W-:Y:S01]  /*7a50*/  @!P4 IMAD R83, R83, R19, R224 ;  /* 0x000000135353c224 */ /* 0x000fe200078e02e0 */
[----:B------:R-:W-:Y:S04]  /*7a60*/  BSSY B1, `(.L_x_343) ;  /* 0x0000006000017945 */ /* 0x000fe80003800000 */
[----:B------:R0:W-:Y:S01]  /*7a70*/  @!P4 STG.E.U8 desc[UR36][R10.64+0x71], R83 ;  /* 0x000071530a00c986 */ /* 0x0001e2000c101124 */
[----:B------:R-:W-:Y:S05]  /*7a80*/  @P3 BRA `(.L_x_344) ;  /* 0x00000000000c3947 */ /* 0x000fea0003800000 */
[----:B------:R-:W2:Y:S02]  /*7a90*/  LDG.E.U8 R22, desc[UR36][R120.64+0x78] ;  /* 0x0000782478167981 */ /* 0x000ea4000c1e1100 */
[----:B--2---:R-:W-:-:S05]  /*7aa0*/  PRMT R3, R22, 0x8880, RZ ;  /* 0x0000888016037816 */ /* 0x004fca00000000ff */
[----:B------:R-:W-:-:S07]  /*7ab0*/  IMAD R224, R3, R18, RZ ;  /* 0x0000001203e07224 */ /* 0x000fce00078e02ff */
.L_x_344:
[----:B------:R-:W-:Y:S05]  /*7ac0*/  BSYNC B1 ;  /* 0x0000000000017941 */ /* 0x000fea0003800000 */
.L_x_343:
[----:B--2---:R-:W-:Y:S01]  /*7ad0*/  @!P3 IMAD R3, R84, R19, R224 ;  /* 0x000000135403b224 */ /* 0x004fe200078e02e0 */
[----:B------:R-:W-:Y:S04]  /*7ae0*/  BSSY B1, `(.L_x_345) ;  /* 0x0000006000017945 */ /* 0x000fe80003800000 */
[----:B------:R2:W-:Y:S01]  /*7af0*/  @!P3 STG.E.U8 desc[UR36][R6.64+0x78], R3 ;  /* 0x000078030600b986 */ /* 0x0005e2000c101124 */
[----:B------:R-:W-:Y:S05]  /*7b00*/  @P5 BRA `(.L_x_346) ;  /* 0x00000000000c5947 */ /* 0x000fea0003800000 */
[----:B------:R-:W2:Y:S02]  /*7b10*/  LDG.E.U8 R22, desc[UR36][R120.64+0x79] ;  /* 0x0000792478167981 */ /* 0x000ea4000c1e1100 */
[----:B--2---:R-:W-:-:S05]  /*7b20*/  PRMT R3, R22, 0x8880, RZ ;  /* 0x0000888016037816 */ /* 0x004fca00000000ff */
[----:B------:R-:W-:-:S07]  /*7b30*/  IMAD R224, R3, R18, RZ ;  /* 0x0000001203e07224 */ /* 0x000fce00078e02ff */
.L_x_346:
[----:B------:R-:W-:Y:S05]  /*7b40*/  BSYNC B1 ;  /* 0x0000000000017941 */ /* 0x000fea0003800000 */
.L_x_345:
[----:B------:R-:W-:Y:S01]  /*7b50*/  @!P5 IMAD R85, R85, R19, R224 ;  /* 0x000000135555d224 */ /* 0x000fe200078e02e0 */
[----:B------:R-:W-:Y:S04]  /*7b60*/  BSSY B1, `(.L_x_347) ;  /* 0x0000006000017945 */ /* 0x000fe80003800000 */
[----:B------:R0:W-:Y:S01]  /*7b70*/  @!P5 STG.E.U8 desc[UR36][R6.64+0x79], R85 ;  /* 0x000079550600d986 */ /* 0x0001e2000c101124 */
[----:B------:R-:W-:Y:S05]  /*7b80*/  @P6 BRA `(.L_x_348) ;  /* 0x00000000000c6947 */ /* 0x000fea0003800000 */
[----:B------:R-:W2:Y:S02]  /*7b90*/  LDG.E.U8 R22, desc[UR36][R14.64+0x78] ;  /* 0x000078240e167981 */ /* 0x000ea4000c1e1100 */
[----:B--2---:R-:W-:-:S05]  /*7ba0*/  PRMT R3, R22, 0x8880, RZ ;  /* 0x0000888016037816 */ /* 0x004fca00000000ff */
[----:B------:R-:W-:-:S07]  /*7bb0*/  IMAD R224, R3, R18, RZ ;  /* 0x0000001203e07224 */ /* 0x000fce00078e02ff */
.L_x_348:
[----:B------:R-:W-:Y:S05]  /*7bc0*/  BSYNC B1 ;  /* 0x0000000000017941 */ /* 0x000fea0003800000 */
.L_x_347:
[----:B--2---:R-:W-:Y:S01]  /*7bd0*/  @!P6 IMAD R3, R86, R19, R224 ;  /* 0x000000135603e224 */ /* 0x004fe200078e02e0 */
[----:B------:R-:W-:Y:S04]  /*7be0*/  BSSY B1, `(.L_x_349) ;  /* 0x0000006000017945 */ /* 0x000fe80003800000 */
[----:B------:R2:W-:Y:S01]  /*7bf0*/  @!P6 STG.E.U8 desc[UR36][R10.64+0x78], R3 ;  /* 0x000078030a00e986 */ /* 0x0005e2000c101124 */
[----:B------:R-:W-:Y:S05]  /*7c00*/  @P2 BRA `(.L_x_350) ;  /* 0x00000000000c2947 */ /* 0x000fea0003800000 */
[----:B------:R-:W2:Y:S02]  /*7c10*/  LDG.E.U8 R22, desc[UR36][R14.64+0x79] ;  /* 0x000079240e167981 */ /* 0x000ea4000c1e1100 */
[----:B--2---:R-:W-:-:S05]  /*7c20*/  PRMT R3, R22, 0x8880, RZ ;  /* 0x0000888016037816 */ /* 0x004fca00000000ff */
[----:B------:R-:W-:-:S07]  /*7c30*/  IMAD R224, R3, R18, RZ ;  /* 0x0000001203e07224 */ /* 0x000fce00078e02ff */
.L_x_350:
[----:B------:R-:W-:Y:S05]  /*7c40*/  BSYNC B1 ;  /* 0x0000000000017941 */ /* 0x000fea0003800000 */
.L_x_349:
        /* <DEDUP_REMOVED lines=12> */
.L_x_352:
[----:B------:R-:W-:Y:S05]  /*7d10*/  BSYNC B1 ;  /* 0x0000000000017941 */ /* 0x000fea0003800000 */
.L_x_351:
[----:B--2---:R-:W-:Y:S01]  /*7d20*/  @!P4 IMAD R3, R88, R19, R224 ;  /* 0x000000135803c224 */ /* 0x004fe200078e02e0 */
[----:B------:R-:W-:Y:S04]  /*7d30*/  BSSY B1, `(.L_x_353) ;  /* 0x0000006000017945 */ /* 0x000fe80003800000 */
[----:B------:R2:W-:Y:S01]  /*7d40*/  @!P4 STG.E.U8 desc[UR36][R6.64+0x80], R3 ;  /* 0x000080030600c986 */ /* 0x0005e2000c101124 */
[----:B------:R-:W-:Y:S05]  /*7d50*/  @P3 BRA `(.L_x_354) ;  /* 0x00000000000c3947 */ /* 0x000fea0003800000 */
[----:B------:R-:W2:Y:S02]  /*7d60*/  LDG.E.U8 R22, desc[UR36][R120.64+0x81] ;  /* 0x0000812478167981 */ /* 0x000ea4000c1e1100 */
[----:B--2---:R-:W-:-:S05]  /*7d70*/  PRMT R3, R22, 0x8880, RZ ;  /* 0x0000888016037816 */ /* 0x004fca00000000ff */
[----:B------:R-:W-:-:S07]  /*7d80*/  IMAD R224, R3, R18, RZ ;  /* 0x0000001203e07224 */ /* 0x000fce00078e02ff */
.L_x_354:
[----:B------:R-:W-:Y:S05]  /*7d90*/  BSYNC B1 ;  /* 0x0000000000017941 */ /* 0x000fea0003800000 */
.L_x_353:
[----:B------:R-:W-:Y:S01]  /*7da0*/  @!P3 IMAD R89, R89, R19, R224 ;  /* 0x000000135959b224 */ /* 0x000fe200078e02e0 */
[----:B------:R-:W-:Y:S04]  /*7db0*/  BSSY B1, `(.L_x_355) ;  /* 0x0000006000017945 */ /* 0x000fe80003800000 */
[----:B------:R0:W-:Y:S01]  /*7dc0*/  @!P3 STG.E.U8 desc[UR36][R6.64+0x81], R89 ;  /* 0x000081590600b986 */ /* 0x0001e2000c101124 */
[----:B------:R-:W-:Y:S05]  /*7dd0*/  @P5 BRA `(.L_x_356) ;  /* 0x00000000000c5947 */ /* 0x000fea0003800000 */
[----:B------:R-:W2:Y:S02]  /*7de0*/  LDG.E.U8 R22, desc[UR36][R14.64+0x80] ;  /* 0x000080240e167981 */ /* 0x000ea4000c1e1100 */
[----:B--2---:R-:W-:-:S05]  /*7df0*/  PRMT R3, R22, 0x8880, RZ ;  /* 0x0000888016037816 */ /* 0x004fca00000000ff */
[----:B------:R-:W-:-:S07]  /*7e00*/  IMAD R224, R3, R18, RZ ;  /* 0x0000001203e07224 */ /* 0x000fce00078e02ff */
.L_x_356:
[----:B------:R-:W-:Y:S05]  /*7e10*/  BSYNC B1 ;  /* 0x0000000000017941 */ /* 0x000fea0003800000 */
.L_x_355:
[----:B--2---:R-:W-:Y:S01]  /*7e20*/  @!P5 IMAD R3, R90, R19, R224 ;  /* 0x000000135a03d224 */ /* 0x004fe200078e02e0 */
[----:B------:R-:W-:Y:S04]  /*7e30*/  BSSY B1, `(.L_x_357) ;  /* 0x0000006000017945 */ /* 0x000fe80003800000 */
[----:B------:R2:W-:Y:S01]  /*7e40*/  @!P5 STG.E.U8 desc[UR36][R10.64+0x80], R3 ;  /* 0x000080030a00d986 */ /* 0x0005e2000c101124 */
[----:B------:R-:W-:Y:S05]  /*7e50*/  @P6 BRA `(.L_x_358) ;  /* 0x00000000000c6947 */ /* 0x000fea0003800000 */
[----:B------:R-:W2:Y:S02]  /*7e60*/  LDG.E.U8 R22, desc[UR36][R14.64+0x81] ;  /* 0x000081240e167981 */ /* 0x000ea4000c1e1100 */
[----:B--2---:R-:W-:-:S05]  /*7e70*/  PRMT R3, R22, 0x8880, RZ ;  /* 0x0000888016037816 */ /* 0x004fca00000000ff */
[----:B------:R-:W-:-:S07]  /*7e80*/  IMAD R224, R3, R18, RZ ;  /* 0x0000001203e07224 */ /* 0x000fce00078e02ff */
.L_x_358:
[----:B------:R-:W-:Y:S05]  /*7e90*/  BSYNC B1 ;  /* 0x0000000000017941 */ /* 0x000fea0003800000 */
.L_x_357:
[----:B------:R-:W-:Y:S01]  /*7ea0*/  @!P6 IMAD R91, R91, R19, R224 ;  /* 0x000000135b5be224 */ /* 0x000fe200078e02e0 */
[----:B------:R-:W-:Y:S04]  /*7eb0*/  BSSY B1, `(.L_x_359) ;  /* 0x0000006000017945 */ /* 0x000fe80003800000 */
[----:B------:R0:W-:Y:S01]  /*7ec0*/  @!P6 STG.E.U8 desc[UR36][R10.64+0x81], R91 ;  /* 0x0000815b0a00e986 */ /* 0x0001e2000c101124 */
[----:B------:R-:W-:Y:S05]  /*7ed0*/  @P2 BRA `(.L_x_360) ;  /* 0x00000000000c2947 */ /* 0x000fea0003800000 */
[----:B------:R-:W2:Y:S02]  /*7ee0*/  LDG.E.U8 R22, desc[UR36][R120.64+0x88] ;  /* 0x0000882478167981 */ /* 0x000ea4000c1e1100 */
[----:B--2---:R-:W-:-:S05]  /*7ef0*/  PRMT R3, R22, 0x8880, RZ ;  /* 0x0000888016037816 */ /* 0x004fca00000000ff */
[----:B------:R-:W-:-:S07]  /*7f00*/  IMAD R224, R3, R18, RZ ;  /* 0x0000001203e07224 */ /* 0x000fce00078e02ff */
.L_x_360:
[----:B------:R-:W-:Y:S05]  /*7f10*/  BSYNC B1 ;  /* 0x0000000000017941 */ /* 0x000fea0003800000 */
.L_x_359:
        /* <DEDUP_REMOVED lines=12> */
.L_x_362:
[----:B------:R-:W-:Y:S05]  /*7fe0*/  BSYNC B1 ;  /* 0x0000000000017941 */ /* 0x000fea0003800000 */
.L_x_361:
[----:B------:R-:W-:Y:S01]  /*7ff0*/  @!P4 IMAD R93, R93, R19, R224 ;  /* 0x000000135d5dc224 */ /* 0x000fe200078e02e0 */
[----:B------:R-:W-:Y:S04]  /*8000*/  BSSY B1, `(.L_x_363) ;  /* 0x0000006000017945 */ /* 0x000fe80003800000 */
[----:B------:R0:W-:Y:S01]  /*8010*/  @!P4 STG.E.U8 desc[UR36][R6.64+0x89], R93 ;  /* 0x0000895d0600c986 */ /* 0x0001e2000c101124 */
[----:B------:R-:W-:Y:S05]  /*8020*/  @P3 BRA `(.L_x_364) ;  /* 0x00000000000c3947 */ /* 0x000fea0003800000 */
[----:B------:R-:W2:Y:S02]  /*8030*/  LDG.E.U8 R22, desc[UR36][R14.64+0x88] ;  /* 0x000088240e167981 */ /* 0x000ea4000c1e1100 */
[----:B--2---:R-:W-:-:S05]  /*8040*/  PRMT R3, R22, 0x8880, RZ ;  /* 0x0000888016037816 */ /* 0x004fca00000000ff */
[----:B------:R-:W-:-:S07]  /*8050*/  IMAD R224, R3, R18, RZ ;  /* 0x0000001203e07224 */ /* 0x000fce00078e02ff */
.L_x_364:
[----:B------:R-:W-:Y:S05]  /*8060*/  BSYNC B1 ;  /* 0x0000000000017941 */ /* 0x000fea0003800000 */
.L_x_363:
[----:B--2---:R-:W-:Y:S01]  /*8070*/  @!P3 IMAD R3, R94, R19, R224 ;  /* 0x000000135e03b224 */ /* 0x004fe200078e02e0 */
[----:B------:R-:W-:Y:S04]  /*8080*/  BSSY B1, `(.L_x_365) ;  /* 0x0000006000017945 */ /* 0x000fe80003800000 */
[----:B------:R2:W-:Y:S01]  /*8090*/  @!P3 STG.E.U8 desc[UR36][R10.64+0x88], R3 ;  /* 0x000088030a00b986 */ /* 0x0005e2000c101124 */
[----:B------:R-:W-:Y:S05]  /*80a0*/  @P5 BRA `(.L_x_366) ;  /* 0x00000000000c5947 */ /* 0x000fea0003800000 */
[----:B------:R-:W2:Y:S02]  /*80b0*/  LDG.E.U8 R22, desc[UR36][R14.64+0x89] ;  /* 0x000089240e167981 */ /* 0x000ea4000c1e1100 */
[----:B--2---:R-:W-:-:S05]  /*80c0*/  PRMT R3, R22, 0x8880, RZ ;  /* 0x0000888016037816 */ /* 0x004fca00000000ff */
[----:B------:R-:W-:-:S07]  /*80d0*/  IMAD R224, R3, R18, RZ ;  /* 0x0000001203e07224 */ /* 0x000fce00078e02ff */
.L_x_366:
[----:B------:R-:W-:Y:S05]  /*80e0*/  BSYNC B1 ;  /* 0x0000000000017941 */ /* 0x000fea0003800000 */
.L_x_365:
[----:B------:R-:W-:Y:S01]  /*80f0*/  @!P5 IMAD R95, R95, R19, R224 ;  /* 0x000000135f5fd224 */ /* 0x000fe200078e02e0 */
[----:B------:R-:W-:Y:S04]  /*8100*/  BSSY B1, `(.L_x_367) ;  /* 0x0000006000017945 */ /* 0x000fe80003800000 */
[----:B------:R0:W-:Y:S01]  /*8110*/  @!P5 STG.E.U8 desc[UR36][R10.64+0x89], R95 ;  /* 0x0000895f0a00d986 */ /* 0x0001e2000c101124 */
[----:B------:R-:W-:Y:S05]  /*8120*/  @P6 BRA `(.L_x_368) ;  /* 0x00000000000c6947 */ /* 0x000fea0003800000 */
[----:B------:R-:W2:Y:S02]  /*8130*/  LDG.E.U8 R22, desc[UR36][R120.64+0x90] ;  /* 0x0000902478167981 */ /* 0x000ea4000c1e1100 */
[----:B--2---:R-:W-:-:S05]  /*8140*/  PRMT R3, R22, 0x8880, RZ ;  /* 0x0000888016037816 */ /* 0x004fca00000000ff */
[----:B------:R-:W-:-:S07]  /*8150*/  IMAD R224, R3, R18, RZ ;  /* 0x0000001203e07224 */ /* 0x000fce00078e02ff */
.L_x_368:
[----:B------:R-:W-:Y:S05]  /*8160*/  BSYNC B1 ;  /* 0x0000000000017941 */ /* 0x000fea0003800000 */
.L_x_367:
[----:B--2---:R-:W-:Y:S01]  /*8170*/  @!P6 IMAD R3, R96, R19, R224 ;  /* 0x000000136003e224 */ /* 0x004fe200078e02e0 */
[----:B------:R-:W-:Y:S04]  /*8180*/  BSSY B1, `(.L_x_369) ;  /* 0x0000006000017945 */ /* 0x000fe80003800000 */
[----:B------:R2:W-:Y:S01]  /*8190*/  @!P6 STG.E.U8 desc[UR36][R6.64+0x90], R3 ;  /* 0x000090030600e986 */ /* 0x0005e2000c101124 */
[----:B------:R-:W-:Y:S05]  /*81a0*/  @P2 BRA `(.L_x_370) ;  /* 0x00000000000c2947 */ /* 0x000fea0003800000 */
[----:B------:R-:W2:Y:S02]  /*81b0*/  LDG.E.U8 R22, desc[UR36][R120.64+0x91] ;  /* 0x0000912478167981 */ /* 0x000ea4000c1e1100 */
[----:B--2---:R-:W-:-:S05]  /*81c0*/  PRMT R3, R22, 0x8880, RZ ;  /* 0x0000888016037816 */ /* 0x004fca00000000ff */
[----:B------:R-:W-:-:S07]  /*81d0*/  IMAD R224, R3, R18, RZ ;  /* 0x0000001203e07224 */ /* 0x000fce00078e02ff */
.L_x_370:
[----:B------:R-:W-:Y:S05]  /*81e0*/  BSYNC B1 ;  /* 0x0000000000017941 */ /* 0x000fea0003800000 */
.L_x_369:
        /* <DEDUP_REMOVED lines=12> */
.L_x_372:
[----:B------:R-:W-:Y:S05]  /*82b0*/  BSYNC B1 ;  /* 0x0000000000017941 */ /* 0x000fea0003800000 */
.L_x_371:
[----:B--2---:R-:W-:Y:S01]  /*82c0*/  @!P4 IMAD R3, R98, R19, R224 ;  /* 0x000000136203c224 */ /* 0x004fe200078e02e0 */
[----:B------:R-:W-:Y:S04]  /*82d0*/  BSSY B1, `(.L_x_373) ;  /* 0x0000006000017945 */ /* 0x000fe80003800000 */
[----:B------:R2:W-:Y:S01]  /*82e0*/  @!P4 STG.E.U8 desc[UR36][R10.64+0x90], R3 ;  /* 0x000090030a00c986 */ /* 0x0005e2000c101124 */
[----:B------:R-:W-:Y:S05]  /*82f0*/  @P3 BRA `(.L_x_374) ;  /* 0x00000000000c3947 */ /* 0x000fea0003800000 */
[----:B------:R-:W2:Y:S02]  /*8300*/  LDG.E.U8 R22, desc[UR36][R14.64+0x91] ;  /* 0x000091240e167981 */ /* 0x000ea4000c1e1100 */
[----:B--2---:R-:W-:-:S05]  /*8310*/  PRMT R3, R22, 0x8880, RZ ;  /* 0x0000888016037816 */ /* 0x004fca00000000ff */
[----:B------:R-:W-:-:S07]  /*8320*/  IMAD R224, R3, R18, RZ ;  /* 0x0000001203e07224 */ /* 0x000fce00078e02ff */
.L_x_374:
[----:B------:R-:W-:Y:S05]  /*8330*/  BSYNC B1 ;  /* 0x0000000000017941 */ /* 0x000fea0003800000 */
.L_x_373:
[----:B------:R-:W-:Y:S01]  /*8340*/  @!P3 IMAD R99, R99, R19, R224 ;  /* 0x000000136363b224 */ /* 0x000fe200078e02e0 */
[----:B------:R-:W-:Y:S04]  /*8350*/  BSSY B1, `(.L_x_375) ;  /* 0x0000006000017945 */ /* 0x000fe80003800000 */
[----:B------:R0:W-:Y:S01]  /*8360*/  @!P3 STG.E.U8 desc[UR36][R10.64+0x91], R99 ;  /* 0x000091630a00b986 */ /* 0x0001e2000c101124 */
[----:B------:R-:W-:Y:S05]  /*8370*/  @P5 BRA `(.L_x_376) ;  /* 0x00000000000c5947 */ /* 0x000fea0003800000 */
[----:B------:R-:W2:Y:S02]  /*8380*/  LDG.E.U8 R22, desc[UR36][R120.64+0x98] ;  /* 0x0000982478167981 */ /* 0x000ea4000c1e1100 */
[----:B--2---:R-:W-:-:S05]  /*8390*/  PRMT R3, R22, 0x8880, RZ ;  /* 0x0000888016037816 */ /* 0x004fca00000000ff */
[----:B------:R-:W-:-:S07]  /*83a0*/  IMAD R224, R3, R18, RZ ;  /* 0x0000001203e07224 */ /* 0x000fce00078e02ff */
.L_x_376:
[----:B------:R-:W-:Y:S05]  /*83b0*/  BSYNC B1 ;  /* 0x0000000000017941 */ /* 0x000fea0003800000 */
.L_x_375:
[----:B--2---:R-:W-:Y:S01]  /*83c0*/  @!P5 IMAD R3, R100, R19, R224 ;  /* 0x000000136403d224 */ /* 0x004fe200078e02e0 */
[----:B------:R-:W-:Y:S04]  /*83d0*/  BSSY B1, `(.L_x_377) ;  /* 0x0000006000017945 */ /* 0x000fe80003800000 */
[----:B------:R2:W-:Y:S01]  /*83e0*/  @!P5 STG.E.U8 desc[UR36][R6.64+0x98], R3 ;  /* 0x000098030600d986 */ /* 0x0005e2000c101124 */
[----:B------:R-:W-:Y:S05]  /*83f0*/  @P6 BRA `(.L_x_378) ;  /* 0x00000000000c6947 */ /* 0x000fea0003800000 */
[----:B------:R-:W2:Y:S02]  /*8400*/  LDG.E.U8 R22, desc[UR36][R120.64+0x99] ;  /* 0x0000992478167981 */ /* 0x000ea4000c1e1100 */
[----:B--2---:R-:W-:-:S05]  /*8410*/  PRMT R3, R22, 0x8880, RZ ;  /* 0x0000888016037816 */ /* 0x004fca00000000ff */
[----:B------:R-:W-:-:S07]  /*8420*/  IMAD R224, R3, R18, RZ ;  /* 0x0000001203e07224 */ /* 0x000fce00078e02ff */
.L_x_378:
[----:B------:R-:W-:Y:S05]  /*8430*/  BSYNC B1 ;  /* 0x0000000000017941 */ /* 0x000fea0003800000 */
.L_x_377:
[----:B------:R-:W-:Y:S01]  /*8440*/  @!P6 IMAD R101, R101, R19, R224 ;  /* 0x000000136565e224 */ /* 0x000fe200078e02e0 */
[----:B------:R-:W-:Y:S04]  /*8450*/  BSSY B1, `(.L_x_379) ;  /* 0x0000006000017945 */ /* 0x000fe80003800000 */
[----:B------:R0:W-:Y:S01]  /*8460*/  @!P6 STG.E.U8 desc[UR36][R6.64+0x99], R101 ;  /* 0x000099650600e986 */ /* 0x0001e2000c101124 */
[----:B------:R-:W-:Y:S05]  /*8470*/  @P2 BRA `(.L_x_380) ;  /* 0x00000000000c2947 */ /* 0x000fea0003800000 */
[----:B------:R-:W2:Y:S02]  /*8480*/  LDG.E.U8 R22, desc[UR36][R14.64+0x98] ;  /* 0x000098240e167981 */ /* 0x000ea4000c1e1100 */
[----:B--2---:R-:W-:-:S05]  /*8490*/  PRMT R3, R22, 0x8880, RZ ;  /* 0x0000888016037816 */ /* 0x004fca00000000ff */
[----:B------:R-:W-:-:S07]  /*84a0*/  IMAD R224, R3, R18, RZ ;  /* 0x0000001203e07224 */ /* 0x000fce00078e02ff */
.L_x_380:
[----:B------:R-:W-:Y:S05]  /*84b0*/  BSYNC B1 ;  /* 0x0000000000017941 */ /* 0x000fea0003800000 */
.L_x_379:
        /* <DEDUP_REMOVED lines=12> */
.L_x_382:
[----:B------:R-:W-:Y:S05]  /*8580*/  BSYNC B1 ;  /* 0x0000000000017941 */ /* 0x000fea0003800000 */
.L_x_381:
[----:B------:R-:W-:Y:S01]  /*8590*/  @!P4 IMAD R103, R103, R19, R224 ;  /* 0x000000136767c224 */ /* 0x000fe200078e02e0 */
[----:B------:R-:W-:Y:S04]  /*85a0*/  BSSY B1, `(.L_x_383) ;  /* 0x0000006000017945 */ /* 0x000fe80003800000 */
[----:B------:R0:W-:Y:S01]  /*85b0*/  @!P4 STG.E.U8 desc[UR36][R10.64+0x99], R103 ;  /* 0x000099670a00c986 */ /* 0x0001e2000c101124 */
[----:B------:R-:W-:Y:S05]  /*85c0*/  @P3 BRA `(.L_x_384) ;  /* 0x00000000000c3947 */ /* 0x000fea0003800000 */
[----:B------:R-:W2:Y:S02]  /*85d0*/  LDG.E.U8 R22, desc[UR36][R120.64+0xa0] ;  /* 0x0000a02478167981 */ /* 0x000ea4000c1e1100 */
[----:B--2---:R-:W-:-:S05]  /*85e0*/  PRMT R3, R22, 0x8880, RZ ;  /* 0x0000888016037816 */ /* 0x004fca00000000ff */
[----:B------:R-:W-:-:S07]  /*85f0*/  IMAD R224, R3, R18, RZ ;  /* 0x0000001203e07224 */ /* 0x000fce00078e02ff */
.L_x_384:
[----:B------:R-:W-:Y:S05]  /*8600*/  BSYNC B1 ;  /* 0x0000000000017941 */ /* 0x000fea0003800000 */
.L_x_383:
[----:B--2---:R-:W-:Y:S01]  /*8610*/  @!P3 IMAD R3, R104, R19, R224 ;  /* 0x000000136803b224 */ /* 0x004fe200078e02e0 */
[----:B------:R-:W-:Y:S04]  /*8620*/  BSSY B1, `(.L_x_385) ;  /* 0x0000006000017945 */ /* 0x000fe80003800000 */
[----:B------:R2:W-:Y:S01]  /*8630*/  @!P3 STG.E.U8 desc[UR36][R6.64+0xa0], R3 ;  /* 0x0000a0030600b986 */ /* 0x0005e2000c101124 */
[----:B------:R-:W-:Y:S05]  /*8640*/  @P5 BRA `(.L_x_386) ;  /* 0x00000000000c5947 */ /* 0x000fea0003800000 */
[----:B------:R-:W2:Y:S02]  /*8650*/  LDG.E.U8 R22, desc[UR36][R120.64+0xa1] ;  /* 0x0000a12478167981 */ /* 0x000ea4000c1e1100 */
[----:B--2---:R-:W-:-:S05]  /*8660*/  PRMT R3, R22, 0x8880, RZ ;  /* 0x0000888016037816 */ /* 0x004fca00000000ff */
[----:B------:R-:W-:-:S07]  /*8670*/  IMAD R224, R3, R18, RZ ;  /* 0x0000001203e07224 */ /* 0x000fce00078e02ff */
.L_x_386:
[----:B------:R-:W-:Y:S05]  /*8680*/  BSYNC B1 ;  /* 0x0000000000017941 */ /* 0x000fea0003800000 */
.L_x_385:
[----:B------:R-:W-:Y:S01]  /*8690*/  @!P5 IMAD R105, R105, R19, R224 ;  /* 0x000000136969d224 */ /* 0x000fe200078e02e0 */
[----:B------:R-:W-:Y:S04]  /*86a0*/  BSSY B1, `(.L_x_387) ;  /* 0x0000006000017945 */ /* 0x000fe80003800000 */
[----:B------:R0:W-:Y:S01]  /*86b0*/  @!P5 STG.E.U8 desc[UR36][R6.64+0xa1], R105 ;  /* 0x0000a1690600d986 */ /* 0x0001e2000c101124 */
[----:B------:R-:W-:Y:S05]  /*86c0*/  @P6 BRA `(.L_x_388) ;  /* 0x00000000000c6947 */ /* 0x000fea0003800000 */
[----:B------:R-:W2:Y:S02]  /*86d0*/  LDG.E.U8 R22, desc[UR36][R14.64+0xa0] ;  /* 0x0000a0240e167981 */ /* 0x000ea4000c1e1100 */
[----:B--2---:R-:W-:-:S05]  /*86e0*/  PRMT R3, R22, 0x8880, RZ ;  /* 0x0000888016037816 */ /* 0x004fca00000000ff */
[----:B------:R-:W-:-:S07]  /*86f0*/  IMAD R224, R3, R18, RZ ;  /* 0x0000001203e07224 */ /* 0x000fce00078e02ff */
.L_x_388:
[----:B------:R-:W-:Y:S05]  /*8700*/  BSYNC B1 ;  /* 0x0000000000017941 */ /* 0x000fea0003800000 */
.L_x_387:
[----:B--2---:R-:W-:Y:S01]  /*8710*/  @!P6 IMAD R3, R106, R19, R224 ;  /* 0x000000136a03e224 */ /* 0x004fe200078e02e0 */
[----:B------:R-:W-:Y:S04]  /*8720*/  BSSY B1, `(.L_x_389) ;  /* 0x0000006000017945 */ /* 0x000fe80003800000 */
[----:B------:R2:W-:Y:S01]  /*8730*/  @!P6 STG.E.U8 desc[UR36][R10.64+0xa0], R3 ;  /* 0x0000a0030a00e986 */ /* 0x0005e2000c101124 */
[----:B------:R-:W-:Y:S05]  /*8740*/  @P2 BRA `(.L_x_390) ;  /* 0x00000000000c2947 */ /* 0x000fea0003800000 */
[----:B------:R-:W2:Y:S02]  /*8750*/  LDG.E.U8 R22, desc[UR36][R14.64+0xa1] ;  /* 0x0000a1240e167981 */ /* 0x000ea4000c1e1100 */
[----:B--2---:R-:W-:-:S05]  /*8760*/  PRMT R3, R22, 0x8880, RZ ;  /* 0x0000888016037816 */ /* 0x004fca00000000ff */
[----:B------:R-:W-:-:S07]  /*8770*/  IMAD R224, R3, R18, RZ ;  /* 0x0000001203e07224 */ /* 0x000fce00078e02ff */
.L_x_390:
[----:B------:R-:W-:Y:S05]  /*8780*/  BSYNC B1 ;  /* 0x0000000000017941 */ /* 0x000fea0003800000 */
.L_x_389:
        /* <DEDUP_REMOVED lines=12> */
.L_x_392:
[----:B------:R-:W-:Y:S05]  /*8850*/  BSYNC B1 ;  /* 0x0000000000017941 */ /* 0x000fea0003800000 */
.L_x_391:
[----:B--2---:R-:W-:Y:S01]  /*8860*/  @!P5 IMAD R3, R108, R19, R224 ;  /* 0x000000136c03d224 */ /* 0x004fe200078e02e0 */
[----:B------:R-:W-:Y:S04]  /*8870*/  BSSY B1, `(.L_x_393) ;  /* 0x0000006000017945 */ /* 0x000fe80003800000 */
[----:B------:R2:W-:Y:S01]  /*8880*/  @!P5 STG.E.U8 desc[UR36][R6.64+0xa8], R3 ;  /* 0x0000a8030600d986 */ /* 0x0005e2000c101124 */
[----:B------:R-:W-:Y:S05]  /*8890*/  @P3 BRA `(.L_x_394) ;  /* 0x00000000000c3947 */ /* 0x000fea0003800000 */
[----:B------:R-:W2:Y:S02]  /*88a0*/  LDG.E.U8 R22, desc[UR36][R120.64+0xa9] ;  /* 0x0000a92478167981 */ /* 0x000ea4000c1e1100 */
[----:B--2---:R-:W-:-:S05]  /*88b0*/  PRMT R3, R22, 0x8880, RZ ;  /* 0x0000888016037816 */ /* 0x004fca00000000ff */
[----:B------:R-:W-:-:S07]  /*88c0*/  IMAD R224, R3, R18, RZ ;  /* 0x0000001203e07224 */ /* 0x000fce00078e02ff */
.L_x_394:
[----:B------:R-:W-:Y:S05]  /*88d0*/  BSYNC B1 ;  /* 0x0000000000017941 */ /* 0x000fea0003800000 */
.L_x_393:
[----:B------:R-:W-:Y:S01]  /*88e0*/  @!P3 IMAD R109, R109, R19, R224 ;  /* 0x000000136d6db224 */ /* 0x000fe200078e02e0 */
[----:B------:R-:W-:Y:S04]  /*88f0*/  BSSY B1, `(.L_x_395) ;  /* 0x0000006000017945 */ /* 0x000fe80003800000 */
[----:B------:R0:W-:Y:S01]  /*8900*/  @!P3 STG.E.U8 desc[UR36][R6.64+0xa9], R109 ;  /* 0x0000a96d0600b986 */ /* 0x0001e2000c101124 */
[----:B------:R-:W-:Y:S05]  /*8910*/  @P2 BRA `(.L_x_396) ;  /* 0x00000000000c2947 */ /* 0x000fea0003800000 */
[----:B------:R-:W2:Y:S02]  /*8920*/  LDG.E.U8 R22, desc[UR36][R14.64+0xa8] ;  /* 0x0000a8240e167981 */ /* 0x000ea4000c1e1100 */
[----:B--2---:R-:W-:-:S05]  /*8930*/  PRMT R3, R22, 0x8880, RZ ;  /* 0x0000888016037816 */ /* 0x004fca00000000ff */
[----:B------:R-:W-:-:S07]  /*8940*/  IMAD R224, R3, R18, RZ ;  /* 0x0000001203e07224 */ /* 0x000fce00078e02ff */
.L_x_396:
[----:B------:R-:W-:Y:S05]  /*8950*/  BSYNC B1 ;  /* 0x0000000000017941 */ /* 0x000fea0003800000 */
.L_x_395:
[----:B--2---:R-:W-:Y:S01]  /*8960*/  @!P2 IMAD R3, R110, R19, R224 ;  /* 0x000000136e03a224 */ /* 0x004fe200078e02e0 */
[----:B------:R-:W-:Y:S04]  /*8970*/  BSSY B1, `(.L_x_397) ;  /* 0x0000006000017945 */ /* 0x000fe80003800000 */
[----:B------:R2:W-:Y:S01]  /*8980*/  @!P2 STG.E.U8 desc[UR36][R10.64+0xa8], R3 ;  /* 0x0000a8030a00a986 */ /* 0x0005e2000c101124 */
[----:B------:R-:W-:Y:S05]  /*8990*/  @P6 BRA `(.L_x_398) ;  /* 0x00000000000c6947 */ /* 0x000fea0003800000 */
[----:B------:R-:W2:Y:S02]  /*89a0*/  LDG.E.U8 R22, desc[UR36][R14.64+0xa9] ;  /* 0x0000a9240e167981 */ /* 0x000ea4000c1e1100 */
[----:B--2---:R-:W-:-:S05]  /*89b0*/  PRMT R3, R22, 0x8880, RZ ;  /* 0x0000888016037816 */ /* 0x004fca00000000ff */
[----:B------:R-:W-:-:S07]  /*89c0*/  IMAD R224, R3, R18, RZ ;  /* 0x0000001203e07224 */ /* 0x000fce00078e02ff */
.L_x_398:
[----:B------:R-:W-:Y:S05]  /*89d0*/  BSYNC B1 ;  /* 0x0000000000017941 */ /* 0x000fea0003800000 */
.L_x_397:
[----:B------:R-:W-:Y:S01]  /*89e0*/  @!P6 IMAD R111, R111, R19, R224 ;  /* 0x000000136f6fe224 */ /* 0x000fe200078e02e0 */
[----:B------:R-:W-:Y:S04]  /*89f0*/  BSSY B1, `(.L_x_399) ;  /* 0x0000006000017945 */ /* 0x000fe80003800000 */
[----:B------:R0:W-:Y:S01]  /*8a00*/  @!P6 STG.E.U8 desc[UR36][R10.64+0xa9], R111 ;  /* 0x0000a96f0a00e986 */ /* 0x0001e2000c101124 */
[----:B------:R-:W-:Y:S05]  /*8a10*/  @P4 BRA `(.L_x_400) ;  /* 0x00000000000c4947 */ /* 0x000fea0003800000 */
[----:B------:R-:W2:Y:S02]  /*8a20*/  LDG.E.U8 R22, desc[UR36][R120.64+0xb0] ;  /* 0x0000b02478167981 */ /* 0x000ea4000c1e1100 */
[----:B--2---:R-:W-:-:S05]  /*8a30*/  PRMT R3, R22, 0x8880, RZ ;  /* 0x0000888016037816 */ /* 0x004fca00000000ff */
[----:B------:R-:W-:-:S07]  /*8a40*/  IMAD R224, R3, R18, RZ ;  /* 0x0000001203e07224 */ /* 0x000fce00078e02ff */
.L_x_400:
[----:B------:R-:W-:Y:S05]  /*8a50*/  BSYNC B1 ;  /* 0x0000000000017941 */ /* 0x000fea0003800000 */
.L_x_399:
[----:B------:R-:W-:Y:S01]  /*8a60*/  ISETP.LT.OR P3, PT, R0, 0xb2, !P1 ;  /* 0x000000b20000780c */ /* 0x000fe20004f61670 */
[----:B--2---:R-:W-:Y:S01]  /*8a70*/  @!P4 IMAD R3, R112, R19, R224 ;  /* 0x000000137003c224 */ /* 0x004fe200078e02e0 */
[----:B------:R-:W-:Y:S01]  /*8a80*/  BSSY B1, `(.L_x_401) ;  /* 0x000000b000017945 */ /* 0x000fe20003800000 */
[C---:B------:R-:W-:Y:S02]  /*8a90*/  ISETP.LT.OR P2, PT, R0.reuse, 0xb1, !P0 ;  /* 0x000000b10000780c */ /* 0x040fe40004741670 */
[C---:B------:R-:W-:Y:S01]  /*8aa0*/  ISETP.LT.OR P5, PT, R0.reuse, 0xb2, !P0 ;  /* 0x000000b20000780c */ /* 0x040fe200047a1670 */
[----:B------:R2:W-:Y:S01]  /*8ab0*/  @!P4 STG.E.U8 desc[UR36][R6.64+0xb0], R3 ;  /* 0x0000b0030600c986 */ /* 0x0005e2000c101124 */
[C---:B------:R-:W-:Y:S02]  /*8ac0*/  ISETP.LT.OR P4, PT, R0.reuse, 0xb9, !P1 ;  /* 0x000000b90000780c */ /* 0x040fe40004f81670 */
[C---:B------:R-:W-:Y:S02]  /*8ad0*/  ISETP.LT.OR P1, PT, R0.reuse, 0xba, !P1 ;  /* 0x000000ba0000780c */ /* 0x040fe40004f21670 */
[----:B------:R-:W-:-:S02]  /*8ae0*/  ISETP.LT.OR P6, PT, R0, 0xb9, !P0 ;  /* 0x000000b90000780c */ /* 0x000fc400047c1670 */
[----:B------:R-:W-:Y:S11]  /*8af0*/  @P3 BRA `(.L_x_402) ;  /* 0x00000000000c3947 */ /* 0x000ff60003800000 */
[----:B------:R-:W2:Y:S02]  /*8b00*/  LDG.E.U8 R22, desc[UR36][R120.64+0xb1] ;  /* 0x0000b12478167981 */ /* 0x000ea4000c1e1100 */
[----:B--2---:R-:W-:-:S05]  /*8b10*/  PRMT R3, R22, 0x8880, RZ ;  /* 0x0000888016037816 */ /* 0x004fca00000000ff */
[----:B------:R-:W-:-:S07]  /*8b20*/  IMAD R224, R3, R18, RZ ;  /* 0x0000001203e07224 */ /* 0x000fce00078e02ff */
.L_x_402:
[----:B------:R-:W-:Y:S05]  /*8b30*/  BSYNC B1 ;  /* 0x0000000000017941 */ /* 0x000fea0003800000 */
.L_x_401:
[----:B------:R-:W-:Y:S01]  /*8b40*/  @!P3 IMAD R113, R113, R19, R224 ;  /* 0x000000137171b224 */ /* 0x000fe200078e02e0 */
[----:B------:R-:W-:Y:S04]  /*8b50*/  BSSY B1, `(.L_x_403) ;  /* 0x0000006000017945 */ /* 0x000fe80003800000 */
[----:B------:R0:W-:Y:S01]  /*8b60*/  @!P3 STG.E.U8 desc[UR36][R6.64+0xb1], R113 ;  /* 0x0000b1710600b986 */ /* 0x0001e2000c101124 */
[----:B------:R-:W-:Y:S05]  /*8b70*/  @P2 BRA `(.L_x_404) ;  /* 0x00000000000c2947 */ /* 0x000fea0003800000 */
[----:B------:R-:W2:Y:S02]  /*8b80*/  LDG.E.U8 R22, desc[UR36][R14.64+0xb0] ;  /* 0x0000b0240e167981 */ /* 0x000ea4000c1e1100 */
[----:B--2---:R-:W-:-:S05]  /*8b90*/  PRMT R3, R22, 0x8880, RZ ;  /* 0x0000888016037816 */ /* 0x004fca00000000ff */
[----:B------:R-:W-:-:S07]  /*8ba0*/  IMAD R224, R3, R18, RZ ;  /* 0x0000001203e07224 */ /* 0x000fce00078e02ff */
.L_x_404:
[----:B------:R-:W-:Y:S05]  /*8bb0*/  BSYNC B1 ;  /* 0x0000000000017941 */ /* 0x000fea0003800000 */
.L_x_403:
[----:B--2---:R-:W-:Y:S01]  /*8bc0*/  @!P2 IMAD R3, R114, R19, R224 ;  /* 0x000000137203a224 */ /* 0x004fe200078e02e0 */
[----:B------:R-:W-:Y:S04]  /*8bd0*/  BSSY B1, `(.L_x_405) ;  /* 0x0000006000017945 */ /* 0x000fe80003800000 */
[----:B------:R2:W-:Y:S01]  /*8be0*/  @!P2 STG.E.U8 desc[UR36][R10.64+0xb0], R3 ;  /* 0x0000b0030a00a986 */ /* 0x0005e2000c101124 */
[----:B------:R-:W-:Y:S05]  /*8bf0*/  @P5 BRA `(.L_x_406) ;  /* 0x00000000000c5947 */ /* 0x000fea0003800000 */
[----:B------:R-:W2:Y:S02]  /*8c00*/  LDG.E.U8 R22, desc[UR36][R14.64+0xb1] ;  /* 0x0000b1240e167981 */ /* 0x000ea4000c1e1100 */
[----:B--2---:R-:W-:-:S05]  /*8c10*/  PRMT R3, R22, 0x8880, RZ ;  /* 0x0000888016037816 */ /* 0x004fca00000000ff */
[----:B------:R-:W-:-:S07]  /*8c20*/  IMAD R224, R3, R18, RZ ;  /* 0x0000001203e07224 */ /* 0x000fce00078e02ff */
.L_x_406:
[----:B------:R-:W-:Y:S05]  /*8c30*/  BSYNC B1 ;  /* 0x0000000000017941 */ /* 0x000fea0003800000 */
.L_x_405:
[----:B------:R-:W-:Y:S01]  /*8c40*/  @!P5 IMAD R115, R115, R19, R224 ;  /* 0x000000137373d224 */ /* 0x000fe200078e02e0 */
[----:B------:R-:W-:Y:S04]  /*8c50*/  BSSY B1, `(.L_x_407) ;  /* 0x0000006000017945 */ /* 0x000fe80003800000 */
[----:B------:R0:W-:Y:S01]  /*8c60*/  @!P5 STG.E.U8 desc[UR36][R10.64+0xb1], R115 ;  /* 0x0000b1730a00d986 */ /* 0x0001e2000c101124 */
[----:B------:R-:W-:Y:S05]  /*8c70*/  @P4 BRA `(.L_x_408) ;  /* 0x00000000000c4947 */ /* 0x000fea0003800000 */
[----:B------:R-:W2:Y:S02]  /*8c80*/  LDG.E.U8 R22, desc[UR36][R120.64+0xb8] ;  /* 0x0000b82478167981 */ /* 0x000ea4000c1e1100 */
[----:B--2---:R-:W-:-:S05]  /*8c90*/  PRMT R3, R22, 0x8880, RZ ;  /* 0x0000888016037816 */ /* 0x004fca00000000ff */
[----:B------:R-:W-:-:S07]  /*8ca0*/  IMAD R224, R3, R18, RZ ;  /* 0x0000001203e07224 */ /* 0x000fce00078e02ff */
.L_x_408:
[----:B------:R-:W-:Y:S05]  /*8cb0*/  BSYNC B1 ;  /* 0x0000000000017941 */ /* 0x000fea0003800000 */
.L_x_407:
[----:B--2---:R-:W-:Y:S01]  /*8cc0*/  @!P4 IMAD R3, R116, R19, R224 ;  /* 0x000000137403c224 */ /* 0x004fe200078e02e0 */
[----:B------:R-:W-:Y:S04]  /*8cd0*/  BSSY B1, `(.L_x_409) ;  /* 0x0000006000017945 */ /* 0x000fe80003800000 */
[----:B------:R2:W-:Y:S01]  /*8ce0*/  @!P4 STG.E.U8 desc[UR36][R6.64+0xb8], R3 ;  /* 0x0000b8030600c986 */ /* 0x0005e2000c101124 */
[----:B------:R-:W-:Y:S05]  /*8cf0*/  @P1 BRA `(.L_x_410) ;  /* 0x00000000000c1947 */ /* 0x000fea0003800000 */
[----:B------:R-:W2:Y:S02]  /*8d00*/  LDG.E.U8 R22, desc[UR36][R120.64+0xb9] ;  /* 0x0000b92478167981 */ /* 0x000ea4000c1e1100 */
[----:B--2---:R-:W-:-:S05]  /*8d10*/  PRMT R3, R22, 0x8880, RZ ;  /* 0x0000888016037816 */ /* 0x004fca00000000ff */
[----:B------:R-:W-:-:S07]  /*8d20*/  IMAD R224, R3, R18, RZ ;  /* 0x0000001203e07224 */ /* 0x000fce00078e02ff */
.L_x_410:
[----:B------:R-:W-:Y:S05]  /*8d30*/  BSYNC B1 ;  /* 0x0000000000017941 */ /* 0x000fea0003800000 */
.L_x_409:
[----:B------:R-:W-:Y:S01]  /*8d40*/  @!P1 IMAD R117, R117, R19, R224 ;  /* 0x0000001375759224 */ /* 0x000fe200078e02e0 */
[----:B------:R-:W-:Y:S04]  /*8d50*/  BSSY B1, `(.L_x_411) ;  /* 0x0000006000017945 */ /* 0x000fe80003800000 */
[----:B------:R0:W-:Y:S01]  /*8d60*/  @!P1 STG.E.U8 desc[UR36][R6.64+0xb9], R117 ;  /* 0x0000b97506009986 */ /* 0x0001e2000c101124 */
[----:B------:R-:W-:Y:S05]  /*8d70*/  @P6 BRA `(.L_x_412) ;  /* 0x00000000000c6947 */ /* 0x000fea0003800000 */
[----:B------:R-:W2:Y:S02]  /*8d80*/  LDG.E.U8 R22, desc[UR36][R14.64+0xb8] ;  /* 0x0000b8240e167981 */ /* 0x000ea4000c1e1100 */
[----:B--2---:R-:W-:-:S05]  /*8d90*/  PRMT R3, R22, 0x8880, RZ ;  /* 0x0000888016037816 */ /* 0x004fca00000000ff */
[----:B------:R-:W-:-:S07]  /*8da0*/  IMAD R224, R3, R18, RZ ;  /* 0x0000001203e07224 */ /* 0x000fce00078e02ff */
.L_x_412:
[----:B------:R-:W-:Y:S05]  /*8db0*/  BSYNC B1 ;  /* 0x0000000000017941 */ /* 0x000fea0003800000 */
.L_x_411:
[----:B--2---:R-:W-:Y:S01]  /*8dc0*/  @!P6 IMAD R3, R118, R19, R224 ;  /* 0x000000137603e224 */ /* 0x004fe200078e02e0 */
[----:B------:R-:W-:Y:S01]  /*8dd0*/  ISETP.LT.OR P0, PT, R0, 0xba, !P0 ;  /* 0x000000ba0000780c */ /* 0x000fe20004701670 */
[----:B------:R-:W-:Y:S03]  /*8de0*/  BSSY B1, `(.L_x_413) ;  /* 0x0000006000017945 */ /* 0x000fe60003800000 */
[----:B------:R2:W-:Y:S09]  /*8df0*/  @!P6 STG.E.U8 desc[UR36][R10.64+0xb8], R3 ;  /* 0x0000b8030a00e986 */ /* 0x0005f2000c101124 */
[----:B------:R-:W-:Y:S05]  /*8e00*/  @P0 BRA `(.L_x_414) ;  /* 0x00000000000c0947 */ /* 0x000fea0003800000 */
[----:B------:R-:W2:Y:S02]  /*8e10*/  LDG.E.U8 R22, desc[UR36][R14.64+0xb9] ;  /* 0x0000b9240e167981 */ /* 0x000ea4000c1e1100 */
[----:B--2---:R-:W-:-:S05]  /*8e20*/  PRMT R3, R22, 0x8880, RZ ;  /* 0x0000888016037816 */ /* 0x004fca00000000ff */
[----:B------:R-:W-:-:S07]  /*8e30*/  IMAD R224, R3, R18, RZ ;  /* 0x0000001203e07224 */ /* 0x000fce00078e02ff */
.L_x_414:
[----:B------:R-:W-:Y:S05]  /*8e40*/  BSYNC B1 ;  /* 0x0000000000017941 */ /* 0x000fea0003800000 */
.L_x_413:
[----:B------:R-:W-:Y:S01]  /*8e50*/  IMAD R119, R119, R19, R224 ;  /* 0x0000001377777224 */ /* 0x000fe200078e02e0 */
[----:B------:R-:W-:Y:S06]  /*8e60*/  @P0 BRA `(.L_x_415) ;  /* 0x0000002400180947 */ /* 0x000fec0003800000 */
[----:B------:R0:W-:Y:S01]  /*8e70*/  STG.E.U8 desc[UR36][R10.64+0xb9], R119 ;  /* 0x0000b9770a007986 */ /* 0x0001e2000c101124 */
[----:B------:R-:W-:Y:S05]  /*8e80*/  BRA `(.L_x_415) ;  /* 0x0000002400107947 */ /* 0x000fea0003800000 */
.L_x_30:
[C---:B------:R-:W-:Y:S02]  /*8e90*/  ISETP.GE.AND P0, PT, R3.reuse, 0x1, PT ;  /* 0x000000010300780c */ /* 0x040fe40003f06270 */
[----:B------:R-:W-:Y:S02]  /*8ea0*/  ISETP.GE.AND P2, PT, R3, 0x9, PT ;  /* 0x000000090300780c */ /* 0x000fe40003f46270 */
[C---:B------:R-:W-:Y:S02]  /*8eb0*/  ISETP.LT.OR P1, PT, R0.reuse, 0x1, !P0 ;  /* 0x000000010000780c */ /* 0x040fe40004721670 */
[C---:B------:R-:W-:Y:S02]  /*8ec0*/  ISETP.LT.OR P5, PT, R0.reuse, 0x2, !P0 ;  /* 0x000000020000780c */ /* 0x040fe400047a1670 */
[C---:B------:R-:W-:Y:S02]  /*8ed0*/  ISETP.LT.OR P3, PT, R0.reuse, 0x1, !P2 ;  /* 0x000000010000780c */ /* 0x040fe40005761670 */
[----:B------:R-:W-:-:S02]  /*8ee0*/  ISETP.LT.OR P4, PT, R0, 0x2, !P2 ;  /* 0x000000020000780c */ /* 0x000fc40005781670 */
[----:B------:R-:W-:-:S05]  /*8ef0*/  ISETP.LT.OR P6, PT, R0, 0xa, !P0 ;  /* 0x0000000a0000780c */ /* 0x000fca00047c1670 */
[-C--:B------:R-:W-:Y:S02]  /*8f00*/  @!P1 IMAD R13, R120, R19.reuse, RZ ;  /* 0x00000013780d9224 */ /* 0x080fe400078e02ff */
[-C--:B------:R-:W-:Y:S02]  /*8f10*/  @!P5 IMAD R121, R121, R19.reuse, RZ ;  /* 0x000000137979d224 */ /* 0x080fe400078e02ff */
[-C--:B------:R-:W-:Y:S01]  /*8f20*/  @!P3 IMAD R15, R122, R19.reuse, RZ ;  /* 0x000000137a0fb224 */ /* 0x080fe200078e02ff */
[----:B------:R0:W-:Y:S01]  /*8f30*/  @!P1 STG.E.U8 desc[UR36][R4.64], R13 ;  /* 0x0000000d04009986 */ /* 0x0001e2000c101124 */
[C---:B------:R-:W-:Y:S01]  /*8f40*/  ISETP.LT.OR P1, PT, R0.reuse, 0x9, !P0 ;  /* 0x000000090000780c */ /* 0x040fe20004721670 */
[-C--:B------:R-:W-:Y:S02]  /*8f50*/  @!P4 IMAD R123, R123, R19.reuse, RZ ;  /* 0x000000137b7bc224 */ /* 0x080fe400078e02ff */
[----:B------:R-:W-:Y:S01]  /*8f60*/  @!P5 STG.E.U8 desc[UR36][R4.64+0x1], R121 ;  /* 0x000001790400d986 */ /* 0x000fe2000c101124 */
[----:B------:R-:W-:Y:S01]  /*8f70*/  ISETP.LT.OR P5, PT, R0, 0x9, !P2 ;  /* 0x000000090000780c */ /* 0x000fe200057a1670 */
[----:B------:R-:W-:-:S02]  /*8f80*/  @!P6 IMAD R125, R125, R19, RZ ;  /* 0x000000137d7de224 */ /* 0x000fc400078e02ff */
[----:B------:R1:W-:Y:S01]  /*8f90*/  @!P3 STG.E.U8 desc[UR36][R8.64], R15 ;  /* 0x0000000f0800b986 */ /* 0x0003e2000c101124 */
[----:B------:R-:W-:-:S03]  /*8fa0*/  ISETP.LT.OR P3, PT, R0, 0xa, !P2 ;  /* 0x0000000a0000780c */ /* 0x000fc60005761670 */
[----:B------:R-:W-:Y:S01]  /*8fb0*/  @!P4 STG.E.U8 desc[UR36][R8.64+0x1], R123 ;  /* 0x0000017b0800c986 */ /* 0x000fe2000c101124 */
[----:B------:R-:W-:Y:S01]  /*8fc0*/  ISETP.LT.OR P4, PT, R0, 0x11, !P0 ;  /* 0x000000110000780c */ /* 0x000fe20004781670 */
[-C--:B0-----:R-:W-:Y:S02]  /*8fd0*/  @!P1 IMAD R13, R124, R19.reuse, RZ ;  /* 0x000000137c0d9224 */ /* 0x081fe400078e02ff */
[----:B------:R-:W-:Y:S01]  /*8fe0*/  @!P6 STG.E.U8 desc[UR36][R4.64+0x9], R125 ;  /* 0x0000097d0400e986 */ /* 0x000fe2000c101124 */
[----:B------:R-:W-:Y:S01]  /*8ff0*/  ISETP.LT.OR P6, PT, R0, 0x11, !P2 ;  /* 0x000000110000780c */ /* 0x000fe200057c1670 */
[-C--:B------:R-:W-:Y:S02]  /*9000*/  @!P5 IMAD R21, R126, R19.reuse, RZ ;  /* 0x000000137e15d224 */ /* 0x080fe400078e02ff */
[----:B------:R0:W-:Y:S01]  /*9010*/  @!P1 STG.E.U8 desc[UR36][R4.64+0x8], R13 ;  /* 0x0000080d04009986 */ /* 0x0001e2000c101124 */
[----:B------:R-:W-:Y:S01]  /*9020*/  ISETP.LT.OR P1, PT, R0, 0x12, !P0 ;  /* 0x000000120000780c */ /* 0x000fe20004721670 */
[----:B------:R-:W-:-:S02]  /*9030*/  @!P3 IMAD R127, R127, R19, RZ ;  /* 0x000000137f7fb224 */ /* 0x000fc400078e02ff */
[----:B------:R-:W-:Y:S01]  /*9040*/  @!P5 STG.E.U8 desc[UR36][R8.64+0x8], R21 ;  /* 0x000008150800d986 */ /* 0x000fe2000c101124 */
[----:B------:R-:W-:Y:S01]  /*9050*/  ISETP.LT.OR P5, PT, R0, 0x12, !P2 ;  /* 0x000000120000780c */ /* 0x000fe200057a1670 */
[----:B-1----:R-:W-:Y:S02]  /*9060*/  @!P4 IMAD R15, R128, R19, RZ ;  /* 0x00000013800fc224 */ /* 0x002fe400078e02ff */
[----:B------:R-:W-:Y:S01]  /*9070*/  @!P3 STG.E.U8 desc[UR36][R8.64+0x9], R127 ;  /* 0x0000097f0800b986 */ /* 0x000fe2000c101124 */
[----:B------:R-:W-:-:S03]  /*9080*/  ISETP.LT.OR P3, PT, R0, 0x19, !P0 ;  /* 0x000000190000780c */ /* 0x000fc60004761670 */
[----:B------:R1:W-:Y:S01]  /*9090*/  @!P4 STG.E.U8 desc[UR36][R4.64+0x10], R15 ;  /* 0x0000100f0400c986 */ /* 0x0003e2000c101124 */
[----:B------:R-:W-:Y:S01]  /*90a0*/  ISETP.LT.OR P4, PT, R0, 0x1a, !P0 ;  /* 0x0000001a0000780c */ /* 0x000fe20004781670 */
[-C--:B------:R-:W-:Y:S02]  /*90b0*/  @!P1 IMAD R129, R129, R19.reuse, RZ ;  /* 0x0000001381819224 */ /* 0x080fe400078e02ff */
[-C--:B0-----:R-:W-:Y:S02]  /*90c0*/  @!P6 IMAD R13, R130, R19.reuse, RZ ;  /* 0x00000013820de224 */ /* 0x081fe400078e02ff */
[----:B------:R-:W-:Y:S01]  /*90d0*/  @!P5 IMAD R131, R131, R19, RZ ;  /* 0x000000138383d224 */ /* 0x000fe200078e02ff */
[----:B------:R-:W-:Y:S01]  /*90e0*/  @!P1 STG.E.U8 desc[UR36][R4.64+0x11], R129 ;  /* 0x0000118104009986 */ /* 0x000fe2000c101124 */
[----:B------:R-:W-:-:S03]  /*90f0*/  ISETP.LT.OR P1, PT, R0, 0x19, !P2 ;  /* 0x000000190000780c */ /* 0x000fc60005721670 */
[----:B------:R0:W-:Y:S01]  /*9100*/  @!P6 STG.E.U8 desc[UR36][R8.64+0x10], R13 ;  /* 0x0000100d0800e986 */ /* 0x0001e2000c101124 */
[-C--:B-1----:R-:W-:Y:S01]  /*9110*/  @!P3 IMAD R15, R132, R19.reuse, RZ ;  /* 0x00000013840fb224 */ /* 0x082fe200078e02ff */
[C---:B------:R-:W-:Y:S01]  /*9120*/  ISETP.LT.OR P6, PT, R0.reuse, 0x1a, !P2 ;  /* 0x0000001a0000780c */ /* 0x040fe200057c1670 */
[----:B------:R-:W-:Y:S01]  /*9130*/  @!P4 IMAD R133, R133, R19, RZ ;  /* 0x000000138585c224 */ /* 0x000fe200078e02ff */
[----:B------:R-:W-:Y:S01]  /*9140*/  @!P5 STG.E.U8 desc[UR36][R8.64+0x11], R131 ;  /* 0x000011830800d986 */ /* 0x000fe2000c101124 */
[----:B------:R-:W-:-:S03]  /*9150*/  ISETP.LT.OR P5, PT, R0, 0x21, !P0 ;  /* 0x000000210000780c */ /* 0x000fc600047a1670 */
[----:B------:R1:W-:Y:S01]  /*9160*/  @!P3 STG.E.U8 desc[UR36][R4.64+0x18], R15 ;  /* 0x0000180f0400b986 */ /* 0x0003e2000c101124 */
[----:B------:R-:W-:-:S03]  /*9170*/  ISETP.LT.OR P3, PT, R0, 0x22, !P0 ;  /* 0x000000220000780c */ /* 0x000fc60004761670 */
[----:B------:R-:W-:Y:S01]  /*9180*/  @!P4 STG.E.U8 desc[UR36][R4.64+0x19], R133 ;  /* 0x000019850400c986 */ /* 0x000fe2000c101124 */
[----:B------:R-:W-:Y:S01]  /*9190*/  ISETP.LT.OR P4, PT, R0, 0x21, !P2 ;  /* 0x000000210000780c */ /* 0x000fe20005781670 */
[-C--:B0-----:R-:W-:Y:S02]  /*91a0*/  @!P1 IMAD R13, R134, R19.reuse, RZ ;  /* 0x00000013860d9224 */ /* 0x081fe400078e02ff */
[-C--:B------:R-:W-:Y:S02]  /*91b0*/  @!P6 IMAD R135, R135, R19.reuse, RZ ;  /* 0x000000138787e224 */ /* 0x080fe400078e02ff */
[-C--:B------:R-:W-:Y:S01]  /*91c0*/  @!P5 IMAD R21, R136, R19.reuse, RZ ;  /* 0x000000138815d224 */ /* 0x080fe200078e02ff */
[----:B------:R0:W-:Y:S01]  /*91d0*/  @!P1 STG.E.U8 desc[UR36][R8.64+0x18], R13 ;  /* 0x0000180d08009986 */ /* 0x0001e2000c101124 */
[C---:B------:R-:W-:Y:S02]  /*91e0*/  ISETP.LT.OR P1, PT, R0.reuse, 0x22, !P2 ;  /* 0x000000220000780c */ /* 0x040fe40005721670 */
[----:B------:R-:W-:Y:S01]  /*91f0*/  @!P3 IMAD R137, R137, R19, RZ ;  /* 0x000000138989b224 */ /* 0x000fe200078e02ff */
[----:B------:R-:W-:Y:S01]  /*9200*/  @!P6 STG.E.U8 desc[UR36][R8.64+0x19], R135 ;  /* 0x000019870800e986 */ /* 0x000fe2000c101124 */
[----:B------:R-:W-:-:S02]  /*9210*/  ISETP.LT.OR P6, PT, R0, 0x29, !P0 ;  /* 0x000000290000780c */ /* 0x000fc400047c1670 */
[----:B-1----:R-:W-:Y:S01]  /*9220*/  @!P4 IMAD R15, R138, R19, RZ ;  /* 0x000000138a0fc224 */ /* 0x002fe200078e02ff */
[----:B------:R-:W-:Y:S01]  /*9230*/  @!P5 STG.E.U8 desc[UR36][R4.64+0x20], R21 ;  /* 0x000020150400d986 */ /* 0x000fe2000c101124 */
[----:B------:R-:W-:-:S03]  /*9240*/  ISETP.LT.OR P5, PT, R0, 0x2a, !P0 ;  /* 0x0000002a0000780c */ /* 0x000fc600047a1670 */
[----:B------:R-:W-:Y:S01]  /*9250*/  @!P3 STG.E.U8 desc[UR36][R4.64+0x21], R137 ;  /* 0x000021890400b986 */ /* 0x000fe2000c101124 */
[C---:B------:R-:W-:Y:S01]  /*9260*/  ISETP.LT.OR P3, PT, R0.reuse, 0x29, !P2 ;  /* 0x000000290000780c */ /* 0x040fe20005761670 */
[-C--:B------:R-:W-:Y:S02]  /*9270*/  @!P1 IMAD R139, R139, R19.reuse, RZ ;  /* 0x000000138b8b9224 */ /* 0x080fe400078e02ff */
[----:B------:R1:W-:Y:S01]  /*9280*/  @!P4 STG.E.U8 desc[UR36][R8.64+0x20], R15 ;  /* 0x0000200f0800c986 */ /* 0x0003e2000c101124 */
[----:B------:R-:W-:Y:S01]  /*9290*/  ISETP.LT.OR P4, PT, R0, 0x2a, !P2 ;  /* 0x0000002a0000780c */ /* 0x000fe20005781670 */
[-C--:B0-----:R-:W-:Y:S02]  /*92a0*/  @!P6 IMAD R13, R140, R19.reuse, RZ ;  /* 0x000000138c0de224 */ /* 0x081fe400078e02ff */
[----:B------:R-:W-:Y:S01]  /*92b0*/  @!P1 STG.E.U8 desc[UR36][R8.64+0x21], R139 ;  /* 0x0000218b08009986 */ /* 0x000fe2000c101124 */
[----:B------:R-:W-:Y:S01]  /*92c0*/  ISETP.LT.OR P1, PT, R0, 0x31, !P0 ;  /* 0x000000310000780c */ /* 0x000fe20004721670 */
[----:B------:R-:W-:-:S02]  /*92d0*/  @!P5 IMAD R141, R141, R19, RZ ;  /* 0x000000138d8dd224 */ /* 0x000fc400078e02ff */
[----:B------:R0:W-:Y:S01]  /*92e0*/  @!P6 STG.E.U8 desc[UR36][R4.64+0x28], R13 ;  /* 0x0000280d0400e986 */ /* 0x0001e2000c101124 */
[----:B------:R-:W-:Y:S01]  /*92f0*/  ISETP.LT.OR P6, PT, R0, 0x32, !P0 ;  /* 0x000000320000780c */ /* 0x000fe200047c1670 */
[-C--:B-1----:R-:W-:Y:S02]  /*9300*/  @!P3 IMAD R15, R142, R19.reuse, RZ ;  /* 0x000000138e0fb224 */ /* 0x082fe400078e02ff */
[----:B------:R-:W-:Y:S01]  /*9310*/  @!P5 STG.E.U8 desc[UR36][R4.64+0x29], R141 ;  /* 0x0000298d0400d986 */ /* 0x000fe2000c101124 */
[C---:B------:R-:W-:Y:S01]  /*9320*/  ISETP.LT.OR P5, PT, R0.reuse, 0x31, !P2 ;  /* 0x000000310000780c */ /* 0x040fe200057a1670 */
[-C--:B------:R-:W-:Y:S02]  /*9330*/  @!P4 IMAD R143, R143, R19.reuse, RZ ;  /* 0x000000138f8fc224 */ /* 0x080fe400078e02ff */
[----:B------:R1:W-:Y:S01]  /*9340*/  @!P3 STG.E.U8 desc[UR36][R8.64+0x28], R15 ;  /* 0x0000280f0800b986 */ /* 0x0003e2000c101124 */
[----:B------:R-:W-:Y:S01]  /*9350*/  ISETP.LT.OR P3, PT, R0, 0x32, !P2 ;  /* 0x000000320000780c */ /* 0x000fe20005761670 */
[----:B0-----:R-:W-:-:S02]  /*9360*/  @!P1 IMAD R13, R144, R19, RZ ;  /* 0x00000013900d9224 */ /* 0x001fc400078e02ff */
[----:B------:R-:W-:Y:S01]  /*9370*/  @!P4 STG.E.U8 desc[UR36][R8.64+0x29], R143 ;  /* 0x0000298f0800c986 */ /* 0x000fe2000c101124 */
[C---:B------:R-:W-:Y:S01]  /*9380*/  ISETP.LT.OR P4, PT, R0.reuse, 0x39, !P0 ;  /* 0x000000390000780c */ /* 0x040fe20004781670 */
[-C--:B------:R-:W-:Y:S02]  /*9390*/  @!P6 IMAD R145, R145, R19.reuse, RZ ;  /* 0x000000139191e224 */ /* 0x080fe400078e02ff */
[----:B------:R0:W-:Y:S01]  /*93a0*/  @!P1 STG.E.U8 desc[UR36][R4.64+0x30], R13 ;  /* 0x0000300d04009986 */ /* 0x0001e2000c101124 */
[----:B------:R-:W-:Y:S01]  /*93b0*/  ISETP.LT.OR P1, PT, R0, 0x3a, !P0 ;  /* 0x0000003a0000780c */ /* 0x000fe20004721670 */
[-C--:B------:R-:W-:Y:S02]  /*93c0*/  @!P5 IMAD R21, R146, R19.reuse, RZ ;  /* 0x000000139215d224 */ /* 0x080fe400078e02ff */
[----:B------:R-:W-:Y:S01]  /*93d0*/  @!P6 STG.E.U8 desc[UR36][R4.64+0x31], R145 ;  /* 0x000031910400e986 */ /* 0x000fe2000c101124 */
[----:B------:R-:W-:Y:S01]  /*93e0*/  ISETP.LT.OR P6, PT, R0, 0x39, !P2 ;  /* 0x000000390000780c */ /* 0x000fe200057c1670 */
[----:B------:R-:W-:-:S02]  /*93f0*/  @!P3 IMAD R147, R147, R19, RZ ;  /* 0x000000139393b224 */ /* 0x000fc400078e02ff */
[----:B------:R-:W-:Y:S01]  /*9400*/  @!P5 STG.E.U8 desc[UR36][R8.64+0x30], R21 ;  /* 0x000030150800d986 */ /* 0x000fe2000c101124 */
        /* <DEDUP_REMOVED lines=13> */
[-C--:B-1----:R-:W-:Y:S02]  /*94e0*/  @!P3 IMAD R15, R152, R19.reuse, RZ ;  /* 0x00000013980fb224 */ /* 0x082fe400078e02ff */
[----:B------:R-:W-:Y:S01]  /*94f0*/  @!P5 STG.E.U8 desc[UR36][R8.64+0x39], R151 ;  /* 0x000039970800d986 */ /* 0x000fe2000c101124 */
[----:B------:R-:W-:Y:S01]  /*9500*/  ISETP.LT.OR P5, PT, R0, 0x49, !P0 ;  /* 0x000000490000780c */ /* 0x000fe200047a1670 */
[----:B------:R-:W-:-:S02]  /*9510*/  @!P4 IMAD R153, R153, R19, RZ ;  /* 0x000000139999c224 */ /* 0x000fc400078e02ff */
[----:B------:R1:W-:Y:S01]  /*9520*/  @!P3 STG.E.U8 desc[UR36][R4.64+0x40], R15 ;  /* 0x0000400f0400b986 */ /* 0x0003e2000c101124 */
[----:B------:R-:W-:Y:S01]  /*9530*/  ISETP.LT.OR P3, PT, R0, 0x4a, !P0 ;  /* 0x0000004a0000780c */ /* 0x000fe20004761670 */
[-C--:B0-----:R-:W-:Y:S02]  /*9540*/  @!P1 IMAD R13, R154, R19.reuse, RZ ;  /* 0x000000139a0d9224 */ /* 0x081fe400078e02ff */
[----:B------:R-:W-:Y:S01]  /*9550*/  @!P4 STG.E.U8 desc[UR36][R4.64+0x41], R153 ;  /* 0x000041990400c986 */ /* 0x000fe2000c101124 */
[C---:B------:R-:W-:Y:S01]  /*9560*/  ISETP.LT.OR P4, PT, R0.reuse, 0x49, !P2 ;  /* 0x000000490000780c */ /* 0x040fe20005781670 */
[-C--:B------:R-:W-:Y:S02]  /*9570*/  @!P6 IMAD R155, R155, R19.reuse, RZ ;  /* 0x000000139b9be224 */ /* 0x080fe400078e02ff */
[----:B------:R0:W-:Y:S01]  /*9580*/  @!P1 STG.E.U8 desc[UR36][R8.64+0x40], R13 ;  /* 0x0000400d08009986 */ /* 0x0001e2000c101124 */
[----:B------:R-:W-:Y:S01]  /*9590*/  ISETP.LT.OR P1, PT, R0, 0x4a, !P2 ;  /* 0x0000004a0000780c */ /* 0x000fe20005721670 */
[----:B------:R-:W-:-:S02]  /*95a0*/  @!P5 IMAD R21, R156, R19, RZ ;  /* 0x000000139c15d224 */ /* 0x000fc400078e02ff */
[----:B------:R-:W-:Y:S01]  /*95b0*/  @!P6 STG.E.U8 desc[UR36][R8.64+0x41], R155 ;  /* 0x0000419b0800e986 */ /* 0x000fe2000c101124 */
[C---:B------:R-:W-:Y:S01]  /*95c0*/  ISETP.LT.OR P6, PT, R0.reuse, 0x51, !P0 ;  /* 0x000000510000780c */ /* 0x040fe200047c1670 */
[-C--:B------:R-:W-:Y:S02]  /*95d0*/  @!P3 IMAD R157, R157, R19.reuse, RZ ;  /* 0x000000139d9db224 */ /* 0x080fe400078e02ff */
[----:B------:R-:W-:Y:S01]  /*95e0*/  @!P5 STG.E.U8 desc[UR36][R4.64+0x48], R21 ;  /* 0x000048150400d986 */ /* 0x000fe2000c101124 */
        /* <DEDUP_REMOVED lines=13> */
[----:B-1----:R-:W-:-:S02]  /*96c0*/  @!P3 IMAD R15, R162, R19, RZ ;  /* 0x00000013a20fb224 */ /* 0x002fc400078e02ff */
        /* <DEDUP_REMOVED lines=11> */
[-C--:B------:R-:W-:Y:S02]  /*9780*/  @!P5 IMAD R21, R166, R19.reuse, RZ ;  /* 0x00000013a615d224 */ /* 0x080fe400078e02ff */
[----:B------:R-:W-:Y:S01]  /*9790*/  @!P6 STG.E.U8 desc[UR36][R4.64+0x59], R165 ;  /* 0x000059a50400e986 */ /* 0x000fe2000c101124 */
[C---:B------:R-:W-:Y:S01]  /*97a0*/  ISETP.LT.OR P6, PT, R0.reuse, 0x61, !P2 ;  /* 0x000000610000780c */ /* 0x040fe200057c1670 */
[-C--:B------:R-:W-:Y:S02]  /*97b0*/  @!P3 IMAD R167, R167, R19.reuse, RZ ;  /* 0x00000013a7a7b224 */ /* 0x080fe400078e02ff */
[----:B------:R-:W-:Y:S01]  /*97c0*/  @!P5 STG.E.U8 desc[UR36][R8.64+0x58], R21 ;  /* 0x000058150800d986 */ /* 0x000fe2000c101124 */
        /* <DEDUP_REMOVED lines=96> */
[C---:B------:R-:W-:Y:S01]  /*9dd0*/  ISETP.LT.OR P4, PT, R0.reuse, 0xa2, !P2 ;  /* 0x000000a20000780c */ /* 0x040fe20005781670 */
[-C--:B------:R-:W-:Y:S02]  /*9de0*/  @!P6 IMAD R201, R201, R19.reuse, RZ ;  /* 0x00000013c9c9e224 */ /* 0x080fe400078e02ff */
[----:B------:R-:W-:Y:S01]  /*9df0*/  @!P1 STG.E.U8 desc[UR36][R8.64+0x99], R199 ;  /* 0x000099c708009986 */ /* 0x000fe2000c101124 */
[----:B------:R-:W-:Y:S01]  /*9e00*/  ISETP.LT.OR P1, PT, R0, 0xa9, !P0 ;  /* 0x000000a90000780c */ /* 0x000fe20004721670 */
[----:B0-----:R-:W-:-:S02]  /*9e10*/  @!P5 IMAD R13, R200, R19, RZ ;  /* 0x00000013c80dd224 */ /* 0x001fc400078e02ff */
[----:B------:R-:W-:Y:S01]  /*9e20*/  @!P6 STG.E.U8 desc[UR36][R4.64+0xa1], R201 ;  /* 0x0000a1c90400e986 */ /* 0x000fe2000c101124 */
[----:B------:R-:W-:Y:S01]  /*9e30*/  ISETP.LT.OR P6, PT, R0, 0xa9, !P2 ;  /* 0x000000a90000780c */ /* 0x000fe200057c1670 */
[-C--:B-1----:R-:W-:Y:S02]  /*9e40*/  @!P3 IMAD R15, R202, R19.reuse, RZ ;  /* 0x00000013ca0fb224 */ /* 0x082fe400078e02ff */
[----:B------:R0:W-:Y:S01]  /*9e50*/  @!P5 STG.E.U8 desc[UR36][R4.64+0xa0], R13 ;  /* 0x0000a00d0400d986 */ /* 0x0001e2000c101124 */
[C---:B------:R-:W-:Y:S01]  /*9e60*/  ISETP.LT.OR P5, PT, R0.reuse, 0xaa, !P0 ;  /* 0x000000aa0000780c */ /* 0x040fe200047a1670 */
[-C--:B------:R-:W-:Y:S02]  /*9e70*/  @!P4 IMAD R203, R203, R19.reuse, RZ ;  /* 0x00000013cbcbc224 */ /* 0x080fe400078e02ff */
[----:B------:R1:W-:Y:S01]  /*9e80*/  @!P3 STG.E.U8 desc[UR36][R8.64+0xa0], R15 ;  /* 0x0000a00f0800b986 */ /* 0x0003e2000c101124 */
[----:B------:R-:W-:Y:S01]  /*9e90*/  ISETP.LT.OR P3, PT, R0, 0xaa, !P2 ;  /* 0x000000aa0000780c */ /* 0x000fe20005761670 */
[----:B------:R-:W-:-:S02]  /*9ea0*/  @!P1 IMAD R21, R204, R19, RZ ;  /* 0x00000013cc159224 */ /* 0x000fc400078e02ff */
[----:B------:R-:W-:Y:S01]  /*9eb0*/  @!P4 STG.E.U8 desc[UR36][R8.64+0xa1], R203 ;  /* 0x0000a1cb0800c986 */ /* 0x000fe2000c101124 */
[----:B------:R-:W-:Y:S01]  /*9ec0*/  ISETP.LT.OR P4, PT, R0, 0xb1, !P0 ;  /* 0x000000b10000780c */ /* 0x000fe20004781670 */
[-C--:B0-----:R-:W-:Y:S02]  /*9ed0*/  @!P6 IMAD R13, R206, R19.reuse, RZ ;  /* 0x00000013ce0de224 */ /* 0x081fe400078e02ff */
[----:B------:R0:W-:Y:S02]  /*9ee0*/  @!P1 STG.E.U8 desc[UR36][R4.64+0xa8], R21 ;  /* 0x0000a81504009986 */ /* 0x0001e4000c101124 */
[----:B------:R-:W-:Y:S01]  /*9ef0*/  @!P5 IMAD R205, R205, R19, RZ ;  /* 0x00000013cdcdd224 */ /* 0x000fe200078e02ff */
[----:B------:R-:W-:-:S03]  /*9f00*/  ISETP.LT.OR P1, PT, R0, 0xb2, !P0 ;  /* 0x000000b20000780c */ /* 0x000fc60004721670 */
[-C--:B------:R-:W-:Y:S01]  /*9f10*/  @!P3 IMAD R207, R207, R19.reuse, RZ ;  /* 0x00000013cfcfb224 */ /* 0x080fe200078e02ff */
[----:B------:R-:W-:Y:S01]  /*9f20*/  @!P5 STG.E.U8 desc[UR36][R4.64+0xa9], R205 ;  /* 0x0000a9cd0400d986 */ /* 0x000fe2000c101124 */
[----:B------:R-:W-:Y:S02]  /*9f30*/  ISETP.LT.OR P5, PT, R0, 0xb1, !P2 ;  /* 0x000000b10000780c */ /* 0x000fe400057a1670 */
[----:B-1----:R-:W-:Y:S01]  /*9f40*/  @!P4 IMAD R15, R208, R19, RZ ;  /* 0x00000013d00fc224 */ /* 0x002fe200078e02ff */
[----:B------:R1:W-:Y:S01]  /*9f50*/  @!P6 STG.E.U8 desc[UR36][R8.64+0xa8], R13 ;  /* 0x0000a80d0800e986 */ /* 0x0003e2000c101124 */
[----:B------:R-:W-:-:S03]  /*9f60*/  ISETP.LT.OR P6, PT, R0, 0xb2, !P2 ;  /* 0x000000b20000780c */ /* 0x000fc600057c1670 */
[----:B------:R-:W-:Y:S01]  /*9f70*/  @!P3 STG.E.U8 desc[UR36][R8.64+0xa9], R207 ;  /* 0x0000a9cf0800b986 */ /* 0x000fe2000c101124 */
[C---:B------:R-:W-:Y:S01]  /*9f80*/  ISETP.LT.OR P3, PT, R0.reuse, 0xb9, !P0 ;  /* 0x000000b90000780c */ /* 0x040fe20004761670 */
[-C--:B------:R-:W-:Y:S01]  /*9f90*/  @!P1 IMAD R209, R209, R19.reuse, RZ ;  /* 0x00000013d1d19224 */ /* 0x080fe200078e02ff */
[C---:B------:R-:W-:Y:S01]  /*9fa0*/  ISETP.LT.OR P0, PT, R0.reuse, 0xba, !P0 ;  /* 0x000000ba0000780c */ /* 0x040fe20004701670 */
[----:B------:R2:W-:Y:S01]  /*9fb0*/  @!P4 STG.E.U8 desc[UR36][R4.64+0xb0], R15 ;  /* 0x0000b00f0400c986 */ /* 0x0005e2000c101124 */
[----:B------:R-:W-:Y:S01]  /*9fc0*/  ISETP.LT.OR P4, PT, R0, 0xb9, !P2 ;  /* 0x000000b90000780c */ /* 0x000fe20005781670 */
[-C--:B0-----:R-:W-:Y:S01]  /*9fd0*/  @!P5 IMAD R21, R210, R19.reuse, RZ ;  /* 0x00000013d215d224 */ /* 0x081fe200078e02ff */
[----:B------:R-:W-:Y:S01]  /*9fe0*/  ISETP.LT.OR P2, PT, R0, 0xba, !P2 ;  /* 0x000000ba0000780c */ /* 0x000fe20005741670 */
[----:B------:R-:W-:Y:S01]  /*9ff0*/  @!P1 STG.E.U8 desc[UR36][R4.64+0xb1], R209 ;  /* 0x0000b1d104009986 */ /* 0x000fe2000c101124 */
[----:B------:R-:W-:Y:S01]  /*a000*/  ISETP.GE.AND P1, PT, R3, 0x81, PT ;  /* 0x000000810300780c */ /* 0x000fe20003f26270 */
[----:B------:R-:W-:-:S02]  /*a010*/  @!P6 IMAD R211, R211, R19, RZ ;  /* 0x00000013d3d3e224 */ /* 0x000fc400078e02ff */
[----:B------:R-:W-:Y:S01]  /*a020*/  @!P5 STG.E.U8 desc[UR36][R8.64+0xb0], R21 ;  /* 0x0000b0150800d986 */ /* 0x000fe2000c101124 */
[----:B------:R-:W-:Y:S01]  /*a030*/  ISETP.LT.OR P5, PT, R0, 0x1, !P1 ;  /* 0x000000010000780c */ /* 0x000fe20004fa1670 */
[-C--:B-1----:R-:W-:Y:S02]  /*a040*/  @!P3 IMAD R13, R212, R19.reuse, RZ ;  /* 0x00000013d40db224 */ /* 0x082fe400078e02ff */
[----:B------:R-:W-:Y:S01]  /*a050*/  @!P6 STG.E.U8 desc[UR36][R8.64+0xb1], R211 ;  /* 0x0000b1d30800e986 */ /* 0x000fe2000c101124 */
[-C--:B------:R-:W-:Y:S01]  /*a060*/  @!P0 IMAD R213, R213, R19.reuse, RZ ;  /* 0x00000013d5d58224 */ /* 0x080fe200078e02ff */
[----:B------:R-:W-:Y:S01]  /*a070*/  ISETP.LT.OR P6, PT, R0, 0x2, !P1 ;  /* 0x000000020000780c */ /* 0x000fe20004fc1670 */
[-C--:B--2---:R-:W-:Y:S01]  /*a080*/  @!P4 IMAD R15, R214, R19.reuse, RZ ;  /* 0x00000013d60fc224 */ /* 0x084fe200078e02ff */
[----:B------:R-:W-:Y:S01]  /*a090*/  @!P3 STG.E.U8 desc[UR36][R4.64+0xb8], R13 ;  /* 0x0000b80d0400b986 */ /* 0x000fe2000c101124 */
[----:B------:R-:W-:Y:S01]  /*a0a0*/  ISETP.GE.AND P3, PT, R3, 0x89, PT ;  /* 0x000000890300780c */ /* 0x000fe20003f66270 */
[----:B------:R-:W-:-:S02]  /*a0b0*/  @!P2 IMAD R215, R215, R19, RZ ;  /* 0x00000013d7d7a224 */ /* 0x000fc400078e02ff */
[----:B------:R0:W-:Y:S01]  /*a0c0*/  @!P0 STG.E.U8 desc[UR36][R4.64+0xb9], R213 ;  /* 0x0000b9d504008986 */ /* 0x0001e2000c101124 */
[----:B------:R-:W-:Y:S01]  /*a0d0*/  ISETP.LT.OR P0, PT, R0, 0x1, !P3 ;  /* 0x000000010000780c */ /* 0x000fe20005f01670 */
[-C--:B------:R-:W-:Y:S02]  /*a0e0*/  @!P5 IMAD R3, R24, R19.reuse, RZ ;  /* 0x000000131803d224 */ /* 0x080fe400078e02ff */
[----:B------:R-:W-:Y:S01]  /*a0f0*/  @!P4 STG.E.U8 desc[UR36][R8.64+0xb8], R15 ;  /* 0x0000b80f0800c986 */ /* 0x000fe2000c101124 */
[C---:B------:R-:W-:Y:S02]  /*a100*/  ISETP.LT.OR P4, PT, R0.reuse, 0x2, !P3 ;  /* 0x000000020000780c */ /* 0x040fe40005f81670 */
[----:B------:R-:W-:Y:S01]  /*a110*/  @!P6 IMAD R25, R25, R19, RZ ;  /* 0x000000131919e224 */ /* 0x000fe200078e02ff */
[----:B------:R-:W-:Y:S01]  /*a120*/  @!P2 STG.E.U8 desc[UR36][R8.64+0xb9], R215 ;  /* 0x0000b9d70800a986 */ /* 0x000fe2000c101124 */
[----:B------:R-:W-:-:S03]  /*a130*/  ISETP.LT.OR P2, PT, R0, 0xa, !P1 ;  /* 0x0000000a0000780c */ /* 0x000fc60004f41670 */
        /* <DEDUP_REMOVED lines=10> */
[----:B------:R-:W-:Y:S01]  /*a1e0*/  ISETP.LT.OR P4, PT, R0, 0x11, !P1 ;  /* 0x000000110000780c */ /* 0x000fe20004f81670 */
[-C--:B-1----:R-:W-:Y:S02]  /*a1f0*/  @!P5 IMAD R3, R28, R19.reuse, RZ ;  /* 0x000000131c03d224 */ /* 0x082fe400078e02ff */
        /* <DEDUP_REMOVED lines=21> */
[----:B------:R-:W-:Y:S02]  /*a350*/  @!P6 STG.E.U8 desc[UR36][R10.64+0x11], R35 ;  /* 0x000011230a00e986 */ /* 0x000fe4000c101124 */
[-C--:B------:R-:W-:Y:S01]  /*a360*/  @!P4 IMAD R37, R37, R19.reuse, RZ ;  /* 0x000000132525c224 */ /* 0x080fe200078e02ff */
[C---:B------:R-:W-:Y:S01]  /*a370*/  ISETP.LT.OR P6, PT, R0.reuse, 0x21, !P1 ;  /* 0x000000210000780c */ /* 0x040fe20004fc1670 */
        /* <DEDUP_REMOVED lines=8> */
[-C--:B------:R-:W-:Y:S01]  /*a400*/  @!P6 IMAD R9, R40, R19.reuse, RZ ;  /* 0x000000132809e224 */ /* 0x080fe200078e02ff */
[----:B------:R1:W-:Y:S01]  /*a410*/  @!P5 STG.E.U8 desc[UR36][R10.64+0x18], R3 ;  /* 0x000018030a00d986 */ /* 0x0003e2000c101124 */
[C---:B------:R-:W-:Y:S01]  /*a420*/  ISETP.LT.OR P5, PT, R0.reuse, 0x29, !P1 ;  /* 0x000000290000780c */ /* 0x040fe20004fa1670 */
[-C--:B------:R-:W-:Y:S02]  /*a430*/  @!P0 IMAD R41, R41, R19.reuse, RZ ;  /* 0x0000001329298224 */ /* 0x080fe400078e02ff */
[----:B------:R-:W-:Y:S01]  /*a440*/  @!P6 STG.E.U8 desc[UR36][R6.64+0x20], R9 ;  /* 0x000020090600e986 */ /* 0x000fe2000c101124 */
        /* <DEDUP_REMOVED lines=14> */
[----:B------:R-:W-:Y:S02]  /*a530*/  @!P6 STG.E.U8 desc[UR36][R6.64+0x29], R45 ;  /* 0x0000292d0600e986 */ /* 0x000fe4000c101124 */
[-C--:B------:R-:W-:Y:S01]  /*a540*/  @!P4 IMAD R47, R47, R19.reuse, RZ ;  /* 0x000000132f2fc224 */ /* 0x080fe200078e02ff */
[C---:B------:R-:W-:Y:S01]  /*a550*/  ISETP.LT.OR P6, PT, R0.reuse, 0x31, !P3 ;  /* 0x000000310000780c */ /* 0x040fe20005fc1670 */
[----:B------:R0:W-:Y:S01]  /*a560*/  @!P0 STG.E.U8 desc[UR36][R10.64+0x28], R5 ;  /* 0x000028050a008986 */ /* 0x0001e2000c101124 */
[C---:B------:R-:W-:Y:S01]  /*a570*/  ISETP.LT.OR P0, PT, R0.reuse, 0x32, !P3 ;  /* 0x000000320000780c */ /* 0x040fe20005f01670 */
[-C--:B------:R-:W-:Y:S02]  /*a580*/  @!P2 IMAD R49, R49, R19.reuse, RZ ;  /* 0x000000133131a224 */ /* 0x080fe400078e02ff */
[----:B------:R-:W-:Y:S01]  /*a590*/  @!P4 STG.E.U8 desc[UR36][R10.64+0x29], R47 ;  /* 0x0000292f0a00c986 */ /* 0x000fe2000c101124 */
[----:B------:R-:W-:Y:S01]  /*a5a0*/  ISETP.LT.OR P4, PT, R0, 0x39, !P1 ;  /* 0x000000390000780c */ /* 0x000fe20004f81670 */
[----:B-1----:R-:W-:-:S02]  /*a5b0*/  @!P5 IMAD R3, R48, R19, RZ ;  /* 0x000000133003d224 */ /* 0x002fc400078e02ff */
        /* <DEDUP_REMOVED lines=115> */
[----:B------:R-:W-:Y:S01]  /*acf0*/  ISETP.LT.OR P0, PT, R0, 0x89, !P1 ;  /* 0x000000890000780c */ /* 0x000fe20004f01670 */
[-C--:B------:R-:W-:Y:S02]  /*ad00*/  @!P2 IMAD R9, R88, R19.reuse, RZ ;  /* 0x000000135809a224 */ /* 0x080fe400078e02ff */
[----:B------:R-:W-:Y:S01]  /*ad10*/  @!P4 STG.E.U8 desc[UR36][R10.64+0x79], R87 ;  /* 0x000079570a00c986 */ /* 0x000fe2000c101124 */
[----:B------:R-:W-:Y:S01]  /*ad20*/  ISETP.LT.OR P4, PT, R0, 0x82, !P3 ;  /* 0x000000820000780c */ /* 0x000fe20005f81670 */
[----:B-1----:R-:W-:-:S02]  /*ad30*/  @!P5 IMAD R3, R90, R19, RZ ;  /* 0x000000135a03d224 */ /* 0x002fc400078e02ff */
[----:B------:R1:W-:Y:S01]  /*ad40*/  @!P2 STG.E.U8 desc[UR36][R6.64+0x80], R9 ;  /* 0x000080090600a986 */ /* 0x0003e2000c101124 */
[----:B------:R-:W-:-:S03]  /*ad50*/  ISETP.LT.OR P2, PT, R0, 0x8a, !P1 ;  /* 0x0000008a0000780c */ /* 0x000fc60004f41670 */
[-C--:B------:R-:W-:Y:S02]  /*ad60*/  @!P6 IMAD R89, R89, R19.reuse, RZ ;  /* 0x000000135959e224 */ /* 0x080fe400078e02ff */
[----:B0-----:R-:W-:-:S03]  /*ad70*/  @!P0 IMAD R5, R92, R19, RZ ;  /* 0x000000135c058224 */ /* 0x001fc600078e02ff */
[----:B------:R-:W-:Y:S01]  /*ad80*/  @!P6 STG.E.U8 desc[UR36][R6.64+0x81], R89 ;  /* 0x000081590600e986 */ /* 0x000fe2000c101124 */
[C---:B------:R-:W-:Y:S01]  /*ad90*/  ISETP.LT.OR P6, PT, R0.reuse, 0x89, !P3 ;  /* 0x000000890000780c */ /* 0x040fe20005fc1670 */
[-C--:B------:R-:W-:Y:S02]  /*ada0*/  @!P4 IMAD R91, R91, R19.reuse, RZ ;  /* 0x000000135b5bc224 */ /* 0x080fe400078e02ff */
[----:B------:R0:W-:Y:S01]  /*adb0*/  @!P5 STG.E.U8 desc[UR36][R10.64+0x80], R3 ;  /* 0x000080030a00d986 */ /* 0x0001e2000c101124 */
[C---:B------:R-:W-:Y:S01]  /*adc0*/  ISETP.LT.OR P5, PT, R0.reuse, 0x8a, !P3 ;  /* 0x0000008a0000780c */ /* 0x040fe20005fa1670 */
[----:B------:R-:W-:Y:S02]  /*add0*/  @!P2 IMAD R93, R93, R19, RZ ;  /* 0x000000135d5da224 */ /* 0x000fe400078e02ff */
[----:B------:R-:W-:Y:S01]  /*ade0*/  @!P4 STG.E.U8 desc[UR36][R10.64+0x81], R91 ;  /* 0x0000815b0a00c986 */ /* 0x000fe2000c101124 */
[----:B------:R-:W-:-:S03]  /*adf0*/  ISETP.LT.OR P4, PT, R0, 0x91, !P1 ;  /* 0x000000910000780c */ /* 0x000fc60004f81670 */
        /* <DEDUP_REMOVED lines=14> */
[-C--:B--2---:R-:W-:Y:S02]  /*aee0*/  @!P2 IMAD R5, R98, R19.reuse, RZ ;  /* 0x000000136205a224 */ /* 0x084fe400078e02ff */
        /* <DEDUP_REMOVED lines=31> */
[----:B------:R-:W-:Y:S01]  /*b0e0*/  ISETP.LT.OR P0, PT, R0, 0xb1, !P1 ;  /* 0x000000b10000780c */ /* 0x000fe20004f01670 */
[-C--:B--2---:R-:W-:Y:S02]  /*b0f0*/  @!P6 IMAD R5, R110, R19.reuse, RZ ;  /* 0x000000136e05e224 */ /* 0x084fe400078e02ff */
[----:B------:R0:W-:Y:S01]  /*b100*/  @!P2 STG.E.U8 desc[UR36][R6.64+0xa8], R3 ;  /* 0x0000a8030600a986 */ /* 0x0001e2000c101124 */
[----:B------:R-:W-:Y:S01]  /*b110*/  ISETP.LT.OR P2, PT, R0, 0xb2, !P1 ;  /* 0x000000b20000780c */ /* 0x000fe20004f41670 */
[----:B------:R-:W-:-:S04]  /*b120*/  @!P5 IMAD R109, R109, R19, RZ ;  /* 0x000000136d6dd224 */ /* 0x000fc800078e02ff */
[-C--:B------:R-:W-:Y:S01]  /*b130*/  @!P4 IMAD R111, R111, R19.reuse, RZ ;  /* 0x000000136f6fc224 */ /* 0x080fe200078e02ff */
[----:B------:R-:W-:Y:S01]  /*b140*/  @!P5 STG.E.U8 desc[UR36][R6.64+0xa9], R109 ;  /* 0x0000a96d0600d986 */ /* 0x000fe2000c101124 */
[----:B------:R-:W-:Y:S02]  /*b150*/  ISETP.LT.OR P5, PT, R0, 0xb9, !P3 ;  /* 0x000000b90000780c */ /* 0x000fe40005fa1670 */
[-C--:B-1----:R-:W-:Y:S01]  /*b160*/  @!P0 IMAD R9, R112, R19.reuse, RZ ;  /* 0x0000001370098224 */ /* 0x082fe200078e02ff */
[----:B------:R-:W-:Y:S01]  /*b170*/  @!P6 STG.E.U8 desc[UR36][R10.64+0xa8], R5 ;  /* 0x0000a8050a00e986 */ /* 0x000fe2000c101124 */
[C---:B------:R-:W-:Y:S02]  /*b180*/  ISETP.LT.OR P6, PT, R0.reuse, 0xb2, !P3 ;  /* 0x000000b20000780c */ /* 0x040fe40005fc1670 */
[----:B------:R-:W-:Y:S01]  /*b190*/  @!P2 IMAD R113, R113, R19, RZ ;  /* 0x000000137171a224 */ /* 0x000fe200078e02ff */
[----:B------:R-:W-:Y:S01]  /*b1a0*/  @!P4 STG.E.U8 desc[UR36][R10.64+0xa9], R111 ;  /* 0x0000a96f0a00c986 */ /* 0x000fe2000c101124 */
[----:B------:R-:W-:-:S02]  /*b1b0*/  ISETP.LT.OR P4, PT, R0, 0xb1, !P3 ;  /* 0x000000b10000780c */ /* 0x000fc40005f81670 */
[C---:B------:R-:W-:Y:S01]  /*b1c0*/  ISETP.LT.OR P3, PT, R0.reuse, 0xba, !P3 ;  /* 0x000000ba0000780c */ /* 0x040fe20005f61670 */
[----:B------:R1:W-:Y:S01]  /*b1d0*/  @!P0 STG.E.U8 desc[UR36][R6.64+0xb0], R9 ;  /* 0x0000b00906008986 */ /* 0x0003e2000c101124 */
[C---:B------:R-:W-:Y:S02]  /*b1e0*/  ISETP.LT.OR P0, PT, R0.reuse, 0xb9, !P1 ;  /* 0x000000b90000780c */ /* 0x040fe40004f01670 */
[----:B------:R-:W-:Y:S01]  /*b1f0*/  ISETP.LT.OR P1, PT, R0, 0xba, !P1 ;  /* 0x000000ba0000780c */ /* 0x000fe20004f21670 */
[----:B------:R2:W-:Y:S02]  /*b200*/  @!P2 STG.E.U8 desc[UR36][R6.64+0xb1], R113 ;  /* 0x0000b1710600a986 */ /* 0x0005e4000c101124 */
[----:B------:R-:W-:-:S04]  /*b210*/  @!P6 IMAD R115, R115, R19, RZ ;  /* 0x000000137373e224 */ /* 0x000fc800078e02ff */
[-C--:B0-----:R-:W-:Y:S01]  /*b220*/  @!P4 IMAD R3, R114, R19.reuse, RZ ;  /* 0x000000137203c224 */ /* 0x081fe200078e02ff */
[----:B------:R2:W-:Y:S01]  /*b230*/  @!P6 STG.E.U8 desc[UR36][R10.64+0xb1], R115 ;  /* 0x0000b1730a00e986 */ /* 0x0005e2000c101124 */
[-C--:B-1----:R-:W-:Y:S02]  /*b240*/  @!P5 IMAD R9, R118, R19.reuse, RZ ;  /* 0x000000137609d224 */ /* 0x082fe400078e02ff */
[-C--:B------:R-:W-:Y:S01]  /*b250*/  @!P0 IMAD R5, R116, R19.reuse, RZ ;  /* 0x0000001374058224 */ /* 0x080fe200078e02ff */
[----:B------:R2:W-:Y:S01]  /*b260*/  @!P4 STG.E.U8 desc[UR36][R10.64+0xb0], R3 ;  /* 0x0000b0030a00c986 */ /* 0x0005e2000c101124 */
[-C--:B------:R-:W-:Y:S02]  /*b270*/  @!P1 IMAD R117, R117, R19.reuse, RZ ;  /* 0x0000001375759224 */ /* 0x080fe400078e02ff */
[----:B------:R-:W-:Y:S01]  /*b280*/  @!P3 IMAD R119, R119, R19, RZ ;  /* 0x000000137777b224 */ /* 0x000fe200078e02ff */
[----:B------:R2:W-:Y:S04]  /*b290*/  @!P0 STG.E.U8 desc[UR36][R6.64+0xb8], R5 ;  /* 0x0000b80506008986 */ /* 0x0005e8000c101124 */
[----:B------:R2:W-:Y:S04]  /*b2a0*/  @!P1 STG.E.U8 desc[UR36][R6.64+0xb9], R117 ;  /* 0x0000b97506009986 */ /* 0x0005e8000c101124 */
[----:B------:R2:W-:Y:S04]  /*b2b0*/  @!P5 STG.E.U8 desc[UR36][R10.64+0xb8], R9 ;  /* 0x0000b8090a00d986 */ /* 0x0005e8000c101124 */
[----:B------:R2:W-:Y:S02]  /*b2c0*/  @!P3 STG.E.U8 desc[UR36][R10.64+0xb9], R119 ;  /* 0x0000b9770a00b986 */ /* 0x0005e4000c101124 */
.L_x_415:
[----:B------:R-:W-:Y:S05]  /*b2d0*/  BSYNC B0 ;  /* 0x0000000000007941 */ /* 0x000fea0003800000 */
.L_x_29:
[----:B------:R-:W-:Y:S01]  /*b2e0*/  ULDC UR4, c[0x0][0xc] ;  /* 0x0000030000047ab9 */ /* 0x000fe20000000800 */
[----:B------:R-:W-:Y:S01]  /*b2f0*/  ULDC UR5, c[0x0][0x10] ;  /* 0x0000040000057ab9 */ /* 0x000fe20000000800 */
[----:B--2---:R-:W2:Y:S01]  /*b300*/  LDC R3, c[0x0][0x14] ;  /* 0x00000500ff037b82 */ /* 0x004ea20000000800 */
[----:B------:R-:W-:Y:S01]  /*b310*/  UIMAD.WIDE.U32 UR4, UR4, UR5, URZ ;  /* 0x00000005040472a5 */ /* 0x000fe2000f8e003f */
[----:B------:R-:W-:Y:S01]  /*b320*/  PRMT R0, RZ, 0x7610, R0 ;  /* 0x00007610ff007816 */ /* 0x000fe20000000000 */
[----:B------:R-:W-:Y:S01]  /*b330*/  UMOV UR41, 0xffffffff ;  /* 0xffffffff00297882 */ /* 0x000fe20000000000 */
[----:B------:R-:W-:-:S03]  /*b340*/  UMOV UR44, 0xffffffff ;  /* 0xffffffff002c7882 */ /* 0x000fc60000000000 */
[----:B--2---:R-:W-:-:S04]  /*b350*/  IMAD.WIDE.U32 R16, R3, UR4, R16 ;  /* 0x0000000403107c25 */ /* 0x004fc8000f8e0010 */
[----:B------:R-:W-:Y:S01]  /*b360*/  IMAD R3, R3, UR5, RZ ;  /* 0x0000000503037c24 */ /* 0x000fe2000f8e02ff */
[----:B------:R-:W-:Y:S02]  /*b370*/  ULDC.64 UR4, c[0x0][0x650] ;  /* 0x0001940000047ab9 */ /* 0x000fe40000000a00 */
[----:B------:R-:W-:Y:S01]  /*b380*/  ISETP.GE.U32.AND P0, PT, R16, UR4, PT ;  /* 0x0000000410007c0c */ /* 0x000fe2000bf06070 */
[----:B------:R-:W-:-:S05]  /*b390*/  IMAD.IADD R17, R17, 0x1, R3 ;  /* 0x0000000111117824 */ /* 0x000fca00078e0203 */
[----:B------:R-:W-:-:S13]  /*b3a0*/  ISETP.GE.U32.AND.EX P0, PT, R17, UR5, PT, P0 ;  /* 0x0000000511007c0c */ /* 0x000fda000bf06100 */
[----:B------:R-:W-:Y:S05]  /*b3b0*/  @P0 BRA `(.L_x_416) ;  /* 0x0000000400880947 */ /* 0x000fea0003800000 */
[----:B------:R-:W2:Y:S01]  /*b3c0*/  S2UR UR6, SR_CTAID.X ;  /* 0x00000000000679c3 */ /* 0x000ea20000002500 */
[----:B------:R-:W-:Y:S01]  /*b3d0*/  ULDC.64 UR12, c[0x0][0x628] ;  /* 0x00018a00000c7ab9 */ /* 0x000fe20000000a00 */
[----:B------:R-:W-:Y:S01]  /*b3e0*/  ULDC UR4, c[0x0][0x150] ;  /* 0x0000540000047ab9 */ /* 0x000fe20000000800 */
[----:B------:R-:W-:Y:S01]  /*b3f0*/  ISETP.NE.U32.AND P0, PT, RZ, UR12, PT ;  /* 0x0000000cff007c0c */ /* 0x000fe2000bf05070 */
[----:B------:R-:W-:Y:S01]  /*b400*/  ULDC UR15, c[0x0][0x630] ;  /* 0x00018c00000f7ab9 */ /* 0x000fe20000000800 */
[C---:B------:R-:W-:Y:S01]  /*b410*/  R2UR UR16, R16.reuse ;  /* 0x00000000101072ca */ /* 0x040fe200000e0000 */
[----:B------:R-:W-:Y:S01]  /*b420*/  ULDC UR19, c[0x0][0x154] ;  /* 0x0000550000137ab9 */ /* 0x000fe20000000800 */
[----:B------:R-:W-:Y:S01]  /*b430*/  ISETP.NE.AND.EX P0, PT, RZ, UR13, PT, P0 ;  /* 0x0000000dff007c0c */ /* 0x000fe2000bf05300 */
[----:B------:R-:W0:Y:S01]  /*b440*/  S2UR UR18, SR_CTAID.Y ;  /* 0x00000000001279c3 */ /* 0x000e220000002600 */
[----:B------:R-:W-:Y:S02]  /*b450*/  R2UR UR17, R17 ;  /* 0x00000000111172ca */ /* 0x000fe400000e0000 */
[----:B------:R-:W-:-:S02]  /*b460*/  R2UR UR10, R16 ;  /* 0x00000000100a72ca */ /* 0x000fc400000e0000 */
[----:B------:R-:W-:Y:S02]  /*b470*/  R2UR UR11, R17 ;  /* 0x00000000110b72ca */ /* 0x000fe400000e0000 */
[----:B--2---:R-:W-:-:S05]  /*b480*/  I2FP.F32.U32 R0, UR6 ;  /* 0x0000000600007c45 */ /* 0x004fca0008201000 */
[----:B------:R-:W-:-:S04]  /*b490*/  FMUL R0, R0, UR4 ;  /* 0x0000000400007c20 */ /* 0x000fc80008400000 */
[----:B------:R2:W0:Y:S01]  /*b4a0*/  F2I.U32.TRUNC.NTZ R3, R0 ;  /* 0x0000000000037305 */ /* 0x000422000020f000 */
[----:B------:R-:W-:Y:S05]  /*b4b0*/  @!P0 BRA `(.L_x_417) ;  /* 0x0000000000308947 */ /* 0x000fea0003800000 */
        /* <DEDUP_REMOVED lines=12> */
.L_x_417:
[----:B------:R-:W-:Y:S01]  /*b580*/  USHF.R.U64 UR44, UR10, UR15, UR11 ;  /* 0x0000000f0a2c7299 */ /* 0x000fe2000800120b */
[----:B0-2---:R-:W-:Y:S01]  /*b590*/  I2FP.F32.U32 R0, UR18 ;  /* 0x0000001200007c45 */ /* 0x005fe20008201000 */
[----:B------:R-:W-:Y:S02]  /*b5a0*/  USHF.R.U32.HI UR4, URZ, UR15, UR11 ;  /* 0x0000000f3f047299 */ /* 0x000fe4000801160b */
        /* <DEDUP_REMOVED lines=8> */
[----:B------:R-:W-:Y:S01]  /*b630*/  UIMAD.WIDE.U32 UR8, UR10, UR12, UR8 ;  /* 0x0000000c0a0872a5 */ /* 0x000fe2000f8e0008 */
[----:B------:R-:W-:Y:S01]  /*b640*/  R2UR UR12, R3 ;  /* 0x00000000030c72ca */ /* 0x000fe200000e0000 */
[----:B------:R-:W-:Y:S01]  /*b650*/  UIMAD UR10, UR10, UR13, UR4 ;  /* 0x0000000d0a0a72a4 */ /* 0x000fe2000f8e0204 */
[----:B------:R-:W-:Y:S01]  /*b660*/  ULDC UR11, c[0x0][0x618] ;  /* 0x00018600000b7ab9 */ /* 0x000fe20000000800 */
[----:B------:R-:W-:Y:S02]  /*b670*/  ULDC UR21, c[0x0][0x658] ;  /* 0x0001960000157ab9 */ /* 0x000fe40000000800 */
[----:B------:R-:W-:Y:S01]  /*b680*/  UIADD3 UR9, UR9, UR10, URZ ;  /* 0x0000000a09097290 */ /* 0x000fe2000fffe03f */
[----:B------:R-:W-:Y:S01]  /*b690*/  UMOV UR15, 0xffffffff ;  /* 0xffffffff000f7882 */ /* 0x000fe20000000000 */
[----:B------:R-:W-:Y:S01]  /*b6a0*/  ULDC.64 UR4, c[0x0][0x640] ;  /* 0x0001900000047ab9 */ /* 0x000fe20000000a00 */
[----:B------:R-:W-:Y:S01]  /*b6b0*/  USHF.L.U32 UR15, UR15, UR21, URZ ;  /* 0x000000150f0f7299 */ /* 0x000fe2000800063f */
[----:B------:R-:W-:Y:S01]  /*b6c0*/  ISETP.NE.U32.AND P0, PT, RZ, UR4, PT ;  /* 0x00000004ff007c0c */ /* 0x000fe2000bf05070 */
[----:B------:R-:W-:-:S02]  /*b6d0*/  USHF.R.U64 UR16, UR8, UR11, UR9 ;  /* 0x0000000b08107299 */ /* 0x000fc40008001209 */
[----:B------:R-:W-:Y:S01]  /*b6e0*/  USHF.R.U32.HI UR8, URZ, UR11, UR9 ;  /* 0x0000000b3f087299 */ /* 0x000fe20008011609 */
[----:B0-----:R-:W-:Y:S01]  /*b6f0*/  R2UR UR14, R0 ;  /* 0x00000000000e72ca */ /* 0x001fe200000e0000 */
[----:B------:R-:W-:Y:S01]  /*b700*/  ULDC UR17, c[0x0][0x608] ;  /* 0x0001820000117ab9 */ /* 0x000fe20000000800 */
[----:B------:R-:W-:Y:S01]  /*b710*/  ULOP3.LUT UR42, URZ, UR15, URZ, 0x33, !UPT ;  /* 0x0000000f3f2a7292 */ /* 0x000fe2000f8e333f */
[----:B------:R-:W-:Y:S01]  /*b720*/  ISETP.NE.AND.EX P0, PT, RZ, UR5, PT, P0 ;  /* 0x00000005ff007c0c */ /* 0x000fe2000bf05300 */
[----:B------:R-:W-:Y:S02]  /*b730*/  USHF.R.U64 UR15, UR16, UR17, UR8 ;  /* 0x00000011100f7299 */ /* 0x000fe40008001208 */
[----:B------:R-:W-:Y:S02]  /*b740*/  USHF.R.U32.HI UR8, URZ, UR17, UR8 ;  /* 0x000000113f087299 */ /* 0x000fe40008011608 */
[----:B------:R-:W-:Y:S02]  /*b750*/  UIADD3 UR12, -UR12, URZ, URZ ;  /* 0x0000003f0c0c7290 */ /* 0x000fe4000fffe13f */
[----:B------:R-:W-:Y:S01]  /*b760*/  USHF.R.U64 UR17, UR15, UR21, UR8 ;  /* 0x000000150f117299 */ /* 0x000fe20008001208 */
[----:B------:R-:W-:Y:S01]  /*b770*/  UMOV UR19, 0x1 ;  /* 0x0000000100137882 */ /* 0x000fe20000000000 */
[----:B------:R-:W-:Y:S01]  /*b780*/  ULDC UR13, c[0x0][0x144] ;  /* 0x00005100000d7ab9 */ /* 0x000fe20000000800 */
[----:B------:R-:W-:Y:S01]  /*b790*/  ULDC UR7, c[0x0][0x600] ;  /* 0x0001800000077ab9 */ /* 0x000fe20000000800 */
[----:B------:R-:W-:-:S02]  /*b7a0*/  USHF.L.U32 UR24, UR19, UR21, URZ ;  /* 0x0000001513187299 */ /* 0x000fc4000800063f */
[----:B------:R-:W-:Y:S02]  /*b7b0*/  USHF.R.U32.HI UR8, URZ, UR21, UR8 ;  /* 0x000000153f087299 */ /* 0x000fe40008011608 */
[----:B------:R-:W-:Y:S02]  /*b7c0*/  UIMAD UR21, UR13, UR12, UR6 ;  /* 0x0000000c0d1572a4 */ /* 0x000fe4000f8e0206 */
[----:B------:R-:W-:Y:S02]  /*b7d0*/  UIADD3 UR20, UR7, -0x1, URZ ;  /* 0xffffffff07147890 */ /* 0x000fe4000fffe03f */
[----:B------:R-:W-:Y:S01]  /*b7e0*/  UIADD3 UR19, -UR14, URZ, URZ ;  /* 0x0000003f0e137290 */ /* 0x000fe2000fffe13f */
        /* <DEDUP_REMOVED lines=17> */
.L_x_418:
[----:B------:R-:W-:Y:S01]  /*b900*/  UISETP.NE.AND UP0, UPT, UR46, URZ, UPT ;  /* 0x0000003f2e00728c */ /* 0x000fe2000bf05270 */
[----:B------:R-:W-:Y:S01]  /*b910*/  IMAD.MOV.U32 R0, RZ, RZ, 0x1 ;  /* 0x00000001ff007424 */ /* 0x000fe200078e00ff */
[----:B------:R-:W-:Y:S02]  /*b920*/  USHF.R.U64 UR4, UR6, UR22, UR8 ;  /* 0x0000001606047299 */ /* 0x000fe40008001208 */
[----:B------:R-:W-:Y:S02]  /*b930*/  ULOP3.LUT UR42, UR15, UR42, URZ, 0xc0, !UPT ;  /* 0x0000002a0f2a7292 */ /* 0x000fe4000f8ec03f */
[----:B------:R-:W-:Y:S02]  /*b940*/  UIADD3 UR5, -UR4, URZ, URZ ;  /* 0x0000003f04057290 */ /* 0x000fe4000fffe13f */
[----:B------:R-:W-:Y:S02]  /*b950*/  UIMAD UR42, UR24, UR4, UR42 ;  /* 0x00000004182a72a4 */ /* 0x000fe4000f8e022a */
[----:B------:R-:W-:-:S02]  /*b960*/  ULOP3.LUT UR16, UR16, UR20, URZ, 0xc0, !UPT ;  /* 0x0000001410107292 */ /* 0x000fc4000f8ec03f */
[----:B------:R-:W-:Y:S02]  /*b970*/  @UP0 UIMAD UR21, UR25, UR19, UR18 ;  /* 0x00000013191502a4 */ /* 0x000fe4000f8e0212 */
[----:B------:R-:W-:-:S03]  /*b980*/  UIMAD UR4, UR5, UR23, UR17 ;  /* 0x00000017050472a4 */ /* 0x000fc6000f8e0211 */
[----:B------:R-:W-:Y:S01]  /*b990*/  ULDC UR5, c[0x0][0x610] ;  /* 0x0001840000057ab9 */ /* 0x000fe20000000800 */
[----:B------:R-:W-:Y:S02]  /*b9a0*/  UIMAD UR4, UR4, UR7, UR16 ;  /* 0x00000007040472a4 */ /* 0x000fe4000f8e0210 */
[----:B------:R-:W-:-:S04]  /*b9b0*/  UIMAD UR42, UR42, UR5, UR21 ;  /* 0x000000052a2a72a4 */ /* 0x000fc8000f8e0215 */
[----:B------:R-:W-:Y:S02]  /*b9c0*/  USEL UR41, UR4, UR42, !UP0 ;  /* 0x0000002a04297287 */ /* 0x000fe4000c000000 */
[----:B------:R-:W-:-:S12]  /*b9d0*/  USEL UR42, UR42, UR4, !UP0 ;  /* 0x000000042a2a7287 */ /* 0x000fd8000c000000 */
.L_x_416:
[----:B------:R-:W-:-:S13]  /*b9e0*/  LOP3.LUT P0, RZ, R0, 0xff, RZ, 0xc0, !PT ;  /* 0x000000ff00ff7812 */ /* 0x000fda000780c0ff */
[----:B------:R-:W-:Y:S05]  /*b9f0*/  @P0 BRA `(.L_x_419) ;  /* 0xffffff5800200947 */ /* 0x000fea000383ffff */
[----:B------:R-:W-:Y:S05]  /*ba00*/  EXIT ;  /* 0x000000000000794d */ /* 0x000fea0003800000 */
.L_x_4:
[----:B------:R-:W-:Y:S01]  /*ba10*/  ULDC.64 UR8, c[0x0][0x650] ;  /* 0x0001940000087ab9 */ /* 0x000fe20000000a00 */
[----:B------:R-:W-:Y:S01]  /*ba20*/  PRMT R0, RZ, 0x7610, R0 ;  /* 0x00007610ff007816 */ /* 0x000fe20000000000 */
[----:B------:R-:W-:Y:S01]  /*ba30*/  IMAD.MOV.U32 R3, RZ, RZ, -0x1 ;  /* 0xffffffffff037424 */ /* 0x000fe200078e00ff */
[----:B------:R-:W-:Y:S01]  /*ba40*/  ISETP.GE.U32.AND P0, PT, R16, UR8, PT ;  /* 0x0000000810007c0c */ /* 0x000fe2000bf06070 */
[----:B------:R-:W-:Y:S02]  /*ba50*/  IMAD.MOV.U32 R4, RZ, RZ, -0x1 ;  /* 0xffffffffff047424 */ /* 0x000fe400078e00ff */
[----:B------:R-:W-:Y:S01]  /*ba60*/  IMAD.MOV.U32 R11, RZ, RZ, -0x1 ;  /* 0xffffffffff0b7424 */ /* 0x000fe200078e00ff */
[----:B------:R-:W-:-:S13]  /*ba70*/  ISETP.GE.U32.AND.EX P0, PT, R17, UR9, PT, P0 ;  /* 0x0000000911007c0c */ /* 0x000fda000bf06100 */
[----:B------:R-:W-:Y:S05]  /*ba80*/  @P0 BRA `(.L_x_420) ;  /* 0x00000004008c0947 */ /* 0x000fea0003800000 */
[----:B------:R-:W-:Y:S01]  /*ba90*/  I2FP.F32.U32 R0, UR4 ;  /* 0x0000000400007c45 */ /* 0x000fe20008201000 */
[----:B0-----:R-:W-:Y:S01]  /*baa0*/  ULDC.64 UR16, c[0x0][0x628] ;  /* 0x00018a0000107ab9 */ /* 0x001fe20000000a00 */
        /* <DEDUP_REMOVED lines=24> */
.L_x_421:
        /* <DEDUP_REMOVED lines=24> */
[----:B------:R-:W-:Y:S01]  /*bdb0*/  UMOV UR19, 0x1 ;  /* 0x0000000100137882 */ /* 0x000fe20000000000 */
[----:B------:R-:W-:Y:S01]  /*bdc0*/  ULDC UR20, c[0x0][0x608] ;  /* 0x0001820000147ab9 */ /* 0x000fe20000000800 */
[----:B------:R-:W-:Y:S01]  /*bdd0*/  USHF.L.U32 UR26, UR19, UR23, URZ ;  /* 0x00000017131a7299 */ /* 0x000fe2000800063f */
[----:B------:R-:W-:Y:S01]  /*bde0*/  ISETP.NE.AND.EX P0, PT, RZ, UR9, PT, P0 ;  /* 0x00000009ff007c0c */ /* 0x000fe2000bf05300 */
[----:B------:R-:W-:Y:S02]  /*bdf0*/  USHF.R.U64 UR19, UR18, UR20, UR11 ;  /* 0x0000001412137299 */ /* 0x000fe4000800120b */
[----:B------:R-:W-:Y:S02]  /*be00*/  USHF.R.U32.HI UR11, URZ, UR20, UR11 ;  /* 0x000000143f0b7299 */ /* 0x000fe4000801160b */
[----:B------:R-:W-:-:S02]  /*be10*/  UIADD3 UR15, -UR15, URZ, URZ ;  /* 0x0000003f0f0f7290 */ /* 0x000fc4000fffe13f */
[----:B------:R-:W-:Y:S01]  /*be20*/  USHF.R.U64 UR20, UR19, UR23, UR11 ;  /* 0x0000001713147299 */ /* 0x000fe2000800120b */
[----:B------:R-:W-:Y:S01]  /*be30*/  ULDC UR16, c[0x0][0x144] ;  /* 0x0000510000107ab9 */ /* 0x000fe20000000800 */
[----:B------:R-:W-:Y:S01]  /*be40*/  ULDC UR6, c[0x0][0x600] ;  /* 0x0001800000067ab9 */ /* 0x000fe20000000800 */
[----:B------:R-:W-:Y:S02]  /*be50*/  USHF.R.U32.HI UR11, URZ, UR23, UR11 ;  /* 0x000000173f0b7299 */ /* 0x000fe4000801160b */
[----:B------:R-:W-:Y:S02]  /*be60*/  UIMAD UR23, UR16, UR15, UR4 ;  /* 0x0000000f101772a4 */ /* 0x000fe4000f8e0204 */
[----:B------:R-:W-:Y:S02]  /*be70*/  UIADD3 UR22, UR6, -0x1, URZ ;  /* 0xffffffff06167890 */ /* 0x000fe4000fffe03f */
[----:B------:R-:W-:Y:S02]  /*be80*/  ULOP3.LUT UR27, URZ, UR13, URZ, 0x33, !UPT ;  /* 0x0000000d3f1b7292 */ /* 0x000fe4000f8e333f */
        /* <DEDUP_REMOVED lines=18> */
.L_x_422:
[----:B------:R-:W-:Y:S01]  /*bfb0*/  UISETP.NE.AND UP0, UPT, UR46, URZ, UPT ;  /* 0x0000003f2e00728c */ /* 0x000fe2000bf05270 */
[----:B------:R-:W-:Y:S01]  /*bfc0*/  IMAD.MOV.U32 R0, RZ, RZ, 0x1 ;  /* 0x00000001ff007424 */ /* 0x000fe200078e00ff */
[----:B------:R-:W-:Y:S01]  /*bfd0*/  USHF.R.U64 UR8, UR4, UR24, UR11 ;  /* 0x0000001804087299 */ /* 0x000fe2000800120b */
[----:B------:R-:W-:Y:S01]  /*bfe0*/  IMAD.U32 R11, RZ, RZ, UR5 ;  /* 0x00000005ff0b7e24 */ /* 0x000fe2000f8e00ff */
[----:B------:R-:W-:Y:S02]  /*bff0*/  ULOP3.LUT UR4, UR19, UR27, URZ, 0xc0, !UPT ;  /* 0x0000001b13047292 */ /* 0x000fe4000f8ec03f */
[----:B------:R-:W-:Y:S02]  /*c000*/  ULOP3.LUT UR18, UR18, UR22, URZ, 0xc0, !UPT ;  /* 0x0000001612127292 */ /* 0x000fe4000f8ec03f */
[----:B------:R-:W-:-:S03]  /*c010*/  UIMAD UR4, UR26, UR8, UR4 ;  /* 0x000000081a0472a4 */ /* 0x000fc6000f8e0204 */
[----:B------:R-:W-:Y:S02]  /*c020*/  @UP0 UIMAD UR23, UR28, UR21, UR7 ;  /* 0x000000151c1702a4 */ /* 0x000fe4000f8e0207 */
[----:B------:R-:W-:-:S03]  /*c030*/  UIADD3 UR7, -UR8, URZ, URZ ;  /* 0x0000003f08077290 */ /* 0x000fc6000fffe13f */
[----:B------:R-:W-:Y:S01]  /*c040*/  ULDC UR8, c[0x0][0x610] ;  /* 0x0001840000087ab9 */ /* 0x000fe20000000800 */
[----:B------:R-:W-:Y:S02]  /*c050*/  UIMAD UR7, UR7, UR25, UR20 ;  /* 0x00000019070772a4 */ /* 0x000fe4000f8e0214 */
[----:B------:R-:W-:Y:S02]  /*c060*/  UIMAD UR4, UR4, UR8, UR23 ;  /* 0x00000008040472a4 */ /* 0x000fe4000f8e0217 */
[----:B------:R-:W-:-:S04]  /*c070*/  UIMAD UR7, UR7, UR6, UR18 ;  /* 0x00000006070772a4 */ /* 0x000fc8000f8e0212 */
[----:B------:R-:W-:Y:S02]  /*c080*/  USEL UR6, UR7, UR4, !UP0 ;  /* 0x0000000407067287 */ /* 0x000fe4000c000000 */
[----:B------:R-:W-:-:S04]  /*c090*/  USEL UR4, UR4, UR7, !UP0 ;  /* 0x0000000704047287 */ /* 0x000fc8000c000000 */
[----:B------:R-:W-:Y:S02]  /*c0a0*/  IMAD.U32 R4, RZ, RZ, UR6 ;  /* 0x00000006ff047e24 */ /* 0x000fe4000f8e00ff */
[----:B------:R-:W-:-:S07]  /*c0b0*/  IMAD.U32 R3, RZ, RZ, UR4 ;  /* 0x00000004ff037e24 */ /* 0x000fce000f8e00ff */
.L_x_420:
[----:B------:R-:W-:-:S08]  /*c0c0*/  NOP ;  /* 0x0000000000007918 */ /* 0x000fd00000000000 */
[----:B------:R-:W1:-:S00]  /*c0d0*/  USETMAXREG.DEALLOC.CTAPOOL 0x28 ;  /* 0x00000028000079c8 */ /* 0x000e4000080e0500 */
[----:B------:R-:W-:-:S13]  /*c0e0*/  ISETP.NE.AND P0, PT, RZ, UR10, PT ;  /* 0x0000000aff007c0c */ /* 0x000fda000bf05270 */
[----:B0-----:R-:W-:Y:S05]  /*c0f0*/  @P0 EXIT ;  /* 0x000000000000094d */ /* 0x001fea0003800000 */
[----:B-1----:R-:W-:Y:S01]  /*c100*/  LOP3.LUT P0, RZ, R0, 0xff, RZ, 0xc0, !PT ;  /* 0x000000ff00ff7812 */ /* 0x002fe2000780c0ff */
[----:B------:R-:W-:Y:S02]  /*c110*/  IMAD.MOV.U32 R8, RZ, RZ, 0x1 ;  /* 0x00000001ff087424 */ /* 0x000fe400078e00ff */
[----:B------:R-:W-:-:S10]  /*c120*/  IMAD.MOV.U32 R0, RZ, RZ, RZ ;  /* 0x000000ffff007224 */ /* 0x000fd400078e00ff */
[----:B------:R-:W-:Y:S05]  /*c130*/  @!P0 BRA `(.L_x_423) ;  /* 0x0000000c004c8947 */ /* 0x000fea0003800000 */
[----:B------:R-:W-:Y:S01]  /*c140*/  ULDC UR4, c[0x0][0x28c] ;  /* 0x0000a30000047ab9 */ /* 0x000fe20000000800 */
[----:B------:R-:W-:Y:S01]  /*c150*/  ULDC UR6, c[0x0][0x658] ;  /* 0x0001960000067ab9 */ /* 0x000fe20000000800 */
[----:B------:R-:W-:Y:S01]  /*c160*/  UIADD3 UR10, UR4, 0x1f, URZ ;  /* 0x0000001f040a7890 */ /* 0x000fe2000fffe03f */
[C---:B------:R-:W-:Y:S01]  /*c170*/  LOP3.LUT P3, RZ, R2.reuse, 0x7f, RZ, 0xc0, !PT ;  /* 0x0000007f02ff7812 */ /* 0x040fe2000786c0ff */
[----:B------:R-:W-:Y:S01]  /*c180*/  UMOV UR7, 0xffffffff ;  /* 0xffffffff00077882 */ /* 0x000fe20000000000 */
[----:B------:R-:W-:Y:S01]  /*c190*/  ULDC UR5, c[0x0][0x600] ;  /* 0x0001800000057ab9 */ /* 0x000fe20000000800 */
[----:B------:R-:W-:Y:S01]  /*c1a0*/  UMOV UR9, 0x1 ;  /* 0x0000000100097882 */ /* 0x000fe20000000000 */
[----:B------:R-:W-:Y:S01]  /*c1b0*/  USHF.L.U32 UR7, UR7, UR6, URZ ;  /* 0x0000000607077299 */ /* 0x000fe2000800063f */
[----:B------:R-:W-:Y:S01]  /*c1c0*/  LOP3.LUT P0, RZ, R2, 0x1f, RZ, 0xc0, !PT ;  /* 0x0000001f02ff7812 */ /* 0x000fe2000780c0ff */
[----:B------:R-:W-:Y:S01]  /*c1d0*/  UIADD3 UR4, UR5, -0x1, URZ ;  /* 0xffffffff05047890 */ /* 0x000fe2000fffe03f */
[----:B------:R-:W-:Y:S01]  /*c1e0*/  BSSY B0, `(.L_x_423) ;  /* 0x00000c8000007945 */ /* 0x000fe20003800000 */
[----:B------:R-:W-:Y:S01]  /*c1f0*/  USHF.R.S32.HI UR11, URZ, 0x1f, UR10 ;  /* 0x0000001f3f0b7899 */ /* 0x000fe2000801140a */
[----:B------:R-:W-:Y:S01]  /*c200*/  PLOP3.LUT P0, PT, P0, P3, PT, 0x8a, 0x0 ;  /* 0x000000000000781c */ /* 0x000fe20000707172 */
[----:B------:R-:W-:Y:S01]  /*c210*/  ULDC UR8, c[0x0][0xc] ;  /* 0x0000030000087ab9 */ /* 0x000fe20000000800 */
[----:B------:R-:W-:Y:S01]  /*c220*/  USHF.L.U32 UR5, UR9, UR6, URZ ;  /* 0x0000000609057299 */ /* 0x000fe2000800063f */
[----:B------:R-:W-:Y:S01]  /*c230*/  IMAD.MOV.U32 R9, RZ, RZ, 0x1 ;  /* 0x00000001ff097424 */ /* 0x000fe200078e00ff */
[----:B------:R-:W-:Y:S01]  /*c240*/  ULEA.HI UR11, UR11, UR10, URZ, 0x5 ;  /* 0x0000000a0b0b7291 */ /* 0x000fe2000f8f283f */
[----:B------:R-:W-:Y:S01]  /*c250*/  IMAD.MOV.U32 R8, RZ, RZ, 0x1 ;  /* 0x00000001ff087424 */ /* 0x000fe200078e00ff */
[----:B------:R-:W-:Y:S01]  /*c260*/  ULDC UR9, c[0x0][0x10] ;  /* 0x0000040000097ab9 */ /* 0x000fe20000000800 */
[----:B------:R-:W-:Y:S01]  /*c270*/  ULOP3.LUT UR6, URZ, UR7, URZ, 0x33, !UPT ;  /* 0x000000073f067292 */ /* 0x000fe2000f8e333f */
[----:B------:R-:W-:Y:S01]  /*c280*/  IMAD.MOV.U32 R0, RZ, RZ, RZ ;  /* 0x000000ffff007224 */ /* 0x000fe200078e00ff */
[----:B------:R-:W-:Y:S01]  /*c290*/  UIMAD.WIDE.U32 UR8, UR8, UR9, URZ ;  /* 0x00000009080872a5 */ /* 0x000fe2000f8e003f */
[----:B------:R-:W-:Y:S01]  /*c2a0*/  ULDC UR7, c[0x0][0x14] ;  /* 0x0000050000077ab9 */ /* 0x000fe20000000800 */
[----:B------:R-:W-:-:S02]  /*c2b0*/  USHF.R.S32.HI UR19, URZ, 0x5, UR11 ;  /* 0x000000053f137899 */ /* 0x000fc4000801140b */
[----:B------:R-:W-:Y:S02]  /*c2c0*/  UIMAD.WIDE.U32 UR22, UR8, UR7, URZ ;  /* 0x00000007081672a5 */ /* 0x000fe4000f8e003f */
[----:B------:R-:W-:Y:S02]  /*c2d0*/  UIMAD UR13, UR9, UR7, URZ ;  /* 0x00000007090d72a4 */ /* 0x000fe4000f8e023f */
[----:B------:R-:W-:Y:S02]  /*c2e0*/  ULOP3.LUT UR21, UR40, 0x2, URZ, 0xfc, !UPT ;  /* 0x0000000228157892 */ /* 0x000fe4000f8efc3f */
[----:B------:R-:W-:Y:S02]  /*c2f0*/  UIADD3 UR13, UR23, UR13, URZ ;  /* 0x0000000d170d7290 */ /* 0x000fe4000fffe03f */
[----:B------:R-:W-:Y:S01]  /*c300*/  UIADD3 UR26, UR19, 0x1, URZ ;  /* 0x00000001131a7890 */ /* 0x000fe2000fffe03f */
[----:B------:R-:W-:-:S11]  /*c310*/  ULDC.64 UR24, c[0x0][0x198] ;  /* 0x0000660000187ab9 */ /* 0x000fd60000000a00 */
.L_x_435:
[----:B------:R-:W-:-:S03]  /*c320*/  UMOV UR7, 0xffffffff ;  /* 0xffffffff00077882 */ /* 0x000fc60000000000 */
[----:B------:R-:W-:Y:S05]  /*c330*/  BRA.DIV UR7, `(.L_x_424) ;  /* 0x0000001607687947 */ /* 0x000fea000b800000 */
[----:B------:R-:W-:-:S13]  /*c340*/  ELECT P6, URZ, PT ;  /* 0x00000000003f782f */ /* 0x000fda00038c0000 */
.L_x_458:
[----:B------:R-:W0:Y:S01]  /*c350*/  LDC R2, c[0x0][0x28c] ;  /* 0x0000a300ff027b82 */ /* 0x000e220000000800 */
[----:B------:R-:W-:Y:S01]  /*c360*/  BSSY B1, `(.L_x_425) ;  /* 0x0000038000017945 */ /* 0x000fe20003800000 */
[----:B0-----:R-:W-:-:S13]  /*c370*/  ISETP.LT.OR P6, PT, R2, 0x1, !P6 ;  /* 0x000000010200780c */ /* 0x001fda00077c1670 */
[----:B------:R-:W-:Y:S05]  /*c380*/  @P6 BRA `(.L_x_426) ;  /* 0x0000000000d46947 */ /* 0x000fea0003800000 */
[----:B------:R-:W-:Y:S02]  /*c390*/  IMAD.SHL.U32 R7, R3, 0x100, RZ ;  /* 0x0000010003077824 */ /* 0x000fe400078e00ff */
[----:B------:R-:W-:Y:S02]  /*c3a0*/  IMAD R6, R4, 0xc0, RZ ;  /* 0x000000c004067824 */ /* 0x000fe400078e02ff */
[----:B------:R-:W-:Y:S02]  /*c3b0*/  IMAD.MOV.U32 R12, RZ, RZ, RZ ;  /* 0x000000ffff0c7224 */ /* 0x000fe400078e00ff */
[----:B------:R-:W-:Y:S02]  /*c3c0*/  IMAD.U32 R14, RZ, RZ, UR26 ;  /* 0x0000001aff0e7e24 */ /* 0x000fe4000f8e00ff */
[----:B------:R-:W-:Y:S02]  /*c3d0*/  IMAD.MOV.U32 R2, RZ, RZ, R8 ;  /* 0x000000ffff027224 */ /* 0x000fe400078e0008 */
[----:B------:R-:W-:-:S07]  /*c3e0*/  IMAD.MOV.U32 R3, RZ, RZ, R0 ;  /* 0x000000ffff037224 */ /* 0x000fce00078e0000 */
.L_x_430:
[----:B------:R-:W0:Y:S01]  /*c3f0*/  S2R R5, SR_CgaCtaId ;  /* 0x0000000000057919 */ /* 0x000e220000008800 */
[----:B------:R-:W-:-:S04]  /*c400*/  MOV R4, 0x400 ;  /* 0x0000040000047802 */ /* 0x000fc80000000f00 */
[----:B0-----:R-:W-:Y:S02]  /*c410*/  LEA R10, R5, R4, 0x18 ;  /* 0x00000004050a7211 */ /* 0x001fe400078ec0ff */
[----:B------:R-:W-:Y:S01]  /*c420*/  SHF.L.U32 R4, R2, 0x1f, RZ ;  /* 0x0000001f02047819 */ /* 0x000fe200000006ff */
[----:B------:R-:W0:Y:S02]  /*c430*/  @!P3 LDC R5, c[0x0][0x500] ;  /* 0x00014000ff05bb82 */ /* 0x000e240000000800 */
[----:B------:R-:W-:-:S04]  /*c440*/  IMAD R13, R3, 0x8, R10 ;  /* 0x00000008030d7824 */ /* 0x000fc800078e020a */
[----:B------:R-:W1:Y:S02]  /*c450*/  SYNCS.PHASECHK.TRANS64.TRYWAIT P1, [R13+URZ+0x80], R4 ;  /* 0x000080040d0075a7 */ /* 0x000e64000802017f */
[----:B-1----:R-:W-:Y:S05]  /*c460*/  @!P1 BRA `(.L_x_427) ;  /* 0x00000014003c9947 */ /* 0x002fea0003800000 */
.L_x_459:
[----:B------:R-:W-:Y:S01]  /*c470*/  UPRMT UR7, UR21, 0x9910, URZ ;  /* 0x0000991015077896 */ /* 0x000fe2000800003f */
[----:B0-----:R0:W-:Y:S03]  /*c480*/  @!P3 SYNCS.ARRIVE.TRANS64 RZ, [R13+URZ], R5 ;  /* 0x000000050dffb9a7 */ /* 0x0011e6000800003f */
[----:B------:R-:W-:-:S06]  /*c490*/  UISETP.NE.AND UP0, UPT, UR7, 0x2, UPT ;  /* 0x000000020700788c */ /* 0x000fcc000bf05270 */
[----:B------:R-:W-:-:S13]  /*c4a0*/  PLOP3.LUT P1, PT, PT, PT, UP0, 0x80, 0x0 ;  /* 0x000000000000781c */ /* 0x000fda0003f2f008 */
[----:B0-----:R-:W-:Y:S05]  /*c4b0*/  @P1 BRA `(.L_x_428) ;  /* 0x0000000000041947 */ /* 0x001fea0003800000 */
[----:B------:R-:W-:Y:S01]  /*c4c0*/  BPT.TRAP 0x1 ;  /* 0x000000040000795c */ /* 0x000fe20000300000 */
.L_x_428:
[----:B------:R-:W-:Y:S05]  /*c4d0*/  @P0 BRA `(.L_x_429) ;  /* 0x0000000000040947 */ /* 0x000fea0003800000 */
[----:B------:R-:W-:Y:S01]  /*c4e0*/  BPT.TRAP 0x1 ;  /* 0x000000040000795c */ /* 0x000fe20000300000 */
.L_x_429:
[--C-:B-1----:R-:W-:Y:S01]  /*c4f0*/  IMAD R4, R3, 0x2000, R10.reuse ;  /* 0x0000200003047824 */ /* 0x102fe200078e020a */
[----:B------:R-:W-:Y:S01]  /*c500*/  R2UR UR9, R13 ;  /* 0x000000000d0972ca */ /* 0x000fe200000e0000 */
[----:B------:R-:W-:Y:S01]  /*c510*/  IMAD R10, R3, 0x1800, R10 ;  /* 0x00001800030a7824 */ /* 0x000fe200078e020a */
[----:B------:R-:W-:Y:S01]  /*c520*/  UIADD3 UR14, UP0, UR24, 0xf0, URZ ;  /* 0x000000f0180e7890 */ /* 0x000fe2000ff1e03f */
[----:B------:R-:W-:Y:S01]  /*c530*/  VIADD R14, R14, 0xffffffff ;  /* 0xffffffff0e0e7836 */ /* 0x000fe20000000000 */
[----:B------:R-:W-:Y:S01]  /*c540*/  R2UR UR7, R4 ;  /* 0x00000000040772ca */ /* 0x000fe200000e0000 */
[----:B------:R-:W-:Y:S01]  /*c550*/  UIADD3 UR28, UP1, UR24, 0x1f0, URZ ;  /* 0x000001f0181c7890 */ /* 0x000fe2000ff3e03f */
[----:B------:R-:W-:Y:S01]  /*c560*/  R2UR UR8, R10 ;  /* 0x000000000a0872ca */ /* 0x000fe200000e0000 */
[----:B------:R-:W-:Y:S01]  /*c570*/  UIADD3.X UR15, URZ, UR25, URZ, UP0, !UPT ;  /* 0x000000193f0f7290 */ /* 0x000fe200087fe43f */
[----:B------:R-:W-:Y:S01]  /*c580*/  R2UR UR11, R7 ;  /* 0x00000000070b72ca */ /* 0x000fe200000e0000 */
[----:B------:R-:W-:Y:S01]  /*c590*/  VIADD R3, R3, 0x1 ;  /* 0x0000000103037836 */ /* 0x000fe20000000000 */
[----:B------:R-:W-:Y:S01]  /*c5a0*/  R2UR UR10, R12 ;  /* 0x000000000c0a72ca */ /* 0x000fe200000e0000 */
[----:B------:R-:W-:Y:S01]  /*c5b0*/  UIADD3.X UR29, URZ, UR25, URZ, UP1, !UPT ;  /* 0x000000193f1d7290 */ /* 0x000fe20008ffe43f */
[----:B------:R-:W-:Y:S01]  /*c5c0*/  R2UR UR12, R11 ;  /* 0x000000000b0c72ca */ /* 0x000fe200000e0000 */
[----:B------:R-:W-:Y:S01]  /*c5d0*/  UMOV UR16, 0x0 ;  /* 0x0000000000107882 */ /* 0x000fe20000000000 */
[----:B------:R-:W-:Y:S01]  /*c5e0*/  R2UR UR20, R6 ;  /* 0x00000000061472ca */ /* 0x000fe200000e0000 */
[----:B------:R-:W-:Y:S01]  /*c5f0*/  UMOV UR17, 0x10000000 ;  /* 0x1000000000117882 */ /* 0x000fe20000000000 */
[----:B------:R-:W-:Y:S01]  /*c600*/  ISETP.GT.AND P2, PT, R14, 0x1, PT ;  /* 0x000000010e00780c */ /* 0x000fe20003f44270 */
[----:B------:R-:W-:Y:S01]  /*c610*/  UIADD3 UR7, UR7, 0x200, URZ ;  /* 0x0000020007077890 */ /* 0x000fe2000fffe03f */
[----:B------:R-:W-:Y:S01]  /*c620*/  ISETP.NE.AND P1, PT, R3, 0x10, PT ;  /* 0x000000100300780c */ /* 0x000fe20003f25270 */
[----:B------:R-:W-:Y:S01]  /*c630*/  UIADD3 UR18, UR8, 0x20200, URZ ;  /* 0x0002020008127890 */ /* 0x000fe2000fffe03f */
[----:B------:R-:W-:-:S02]  /*c640*/  VIADD R12, R12, 0x20 ;  /* 0x000000200c0c7836 */ /* 0x000fc40000000000 */
[----:B------:R-:W-:Y:S02]  /*c650*/  SEL R5, RZ, 0x1, P1 ;  /* 0x00000001ff057807 */ /* 0x000fe40000800000 */
[----:B------:R-:W-:Y:S01]  /*c660*/  UMOV UR8, UR7 ;  /* 0x0000000700087c82 */ /* 0x000fe20008000000 */
[----:B------:R-:W-:Y:S01]  /*c670*/  SEL R3, R3, RZ, P1 ;  /* 0x000000ff03037207 */ /* 0x000fe20000800000 */
[----:B------:R0:W-:Y:S01]  /*c680*/  UTMALDG.3D [UR8], [UR14], desc[UR16] ;  /* 0x000010080e0075b4 */ /* 0x0001e20008011000 */
[----:B------:R-:W-:Y:S01]  /*c690*/  LOP3.LUT R2, R2, R5, RZ, 0x3c, !PT ;  /* 0x0000000502027212 */ /* 0x000fe200078e3cff */
[----:B0-----:R-:W-:Y:S01]  /*c6a0*/  UMOV UR8, UR18 ;  /* 0x0000001200087c82 */ /* 0x001fe20008000000 */
[----:B------:R-:W-:Y:S02]  /*c6b0*/  UMOV UR11, UR20 ;  /* 0x00000014000b7c82 */ /* 0x000fe40008000000 */
[----:B------:R0:W-:Y:S02]  /*c6c0*/  UTMALDG.3D [UR8], [UR28], desc[UR16] ;  /* 0x000010081c0075b4 */ /* 0x0001e40008011000 */
[----:B0-----:R-:W-:Y:S05]  /*c6d0*/  @P2 BRA `(.L_x_430) ;  /* 0xfffffffc00442947 */ /* 0x001fea000383ffff */
.L_x_426:
[----:B------:R-:W-:Y:S05]  /*c6e0*/  BSYNC B1 ;  /* 0x0000000000017941 */ /* 0x000fea0003800000 */
.L_x_425:
[----:B------:R-:W-:Y:S01]  /*c6f0*/  LOP3.LUT P4, RZ, R9, 0xff, RZ, 0xc0, !PT ;  /* 0x000000ff09ff7812 */ /* 0x000fe2000788c0ff */
[----:B------:R-:W-:Y:S01]  /*c700*/  VIADD R0, R0, UR19 ;  /* 0x0000001300007c36 */ /* 0x000fe20008000000 */
[----:B------:R-:W-:Y:S01]  /*c710*/  ULDC.64 UR8, c[0x0][0x650] ;  /* 0x0001940000087ab9 */ /* 0x000fe20000000a00 */
[----:B------:R-:W-:Y:S01]  /*c720*/  IMAD.U32 R5, RZ, RZ, UR19 ;  /* 0x00000013ff057e24 */ /* 0x000fe2000f8e00ff */
[----:B------:R-:W-:Y:S01]  /*c730*/  BSSY B1, `(.L_x_431) ;  /* 0x0000070000017945 */ /* 0x000fe20003800000 */
[----:B------:R-:W-:Y:S01]  /*c740*/  IMAD.MOV.U32 R11, RZ, RZ, -0x1 ;  /* 0xffffffffff0b7424 */ /* 0x000fe200078e00ff */
[----:B------:R-:W-:Y:S02]  /*c750*/  ISETP.GT.U32.AND P1, PT, R0, 0xf, PT ;  /* 0x0000000f0000780c */ /* 0x000fe40003f24070 */
[----:B------:R-:W-:Y:S02]  /*c760*/  SHF.R.U32.HI R2, RZ, 0x4, R0 ;  /* 0x00000004ff027819 */ /* 0x000fe40000011600 */
[----:B------:R-:W-:-:S02]  /*c770*/  ISETP.LT.U32.AND P1, PT, R5, 0x10, P1 ;  /* 0x000000100500780c */ /* 0x000fc40000f21070 */
[----:B------:R-:W-:Y:S01]  /*c780*/  LOP3.LUT R2, R2, 0x1, RZ, 0xc0, !PT ;  /* 0x0000000102027812 */ /* 0x000fe200078ec0ff */
[----:B------:R-:W0:Y:S01]  /*c790*/  @P4 S2R R4, SR_CgaCtaId ;  /* 0x0000000000044919 */ /* 0x000e220000008800 */
[----:B------:R-:W-:Y:S02]  /*c7a0*/  @P4 MOV R3, 0x400 ;  /* 0x0000040000034802 */ /* 0x000fe40000000f00 */
[----:B------:R-:W-:Y:S01]  /*c7b0*/  ISETP.NE.U32.AND P2, PT, R2, 0x1, PT ;  /* 0x000000010200780c */ /* 0x000fe20003f45070 */
[----:B------:R-:W-:Y:S01]  /*c7c0*/  IMAD.U32 R2, RZ, RZ, UR19 ;  /* 0x00000013ff027e24 */ /* 0x000fe2000f8e00ff */
[----:B------:R-:W-:Y:S02]  /*c7d0*/  LOP3.LUT R0, R0, 0xf, RZ, 0xc0, !PT ;  /* 0x0000000f00007812 */ /* 0x000fe400078ec0ff */
[----:B------:R-:W-:Y:S02]  /*c7e0*/  PRMT R9, RZ, 0x7610, R9 ;  /* 0x00007610ff097816 */ /* 0x000fe40000000009 */
[----:B------:R-:W-:-:S04]  /*c7f0*/  ISETP.GT.U32.AND P2, PT, R2, 0xf, !P2 ;  /* 0x0000000f0200780c */ /* 0x000fc80005744070 */
[----:B------:R-:W-:Y:S02]  /*c800*/  SEL R2, RZ, 0x1, !P2 ;  /* 0x00000001ff027807 */ /* 0x000fe40005000000 */
[----:B0-----:R-:W-:Y:S01]  /*c810*/  @P4 LEA R3, R4, R3, 0x18 ;  /* 0x0000000304034211 */ /* 0x001fe200078ec0ff */
[----:B------:R-:W-:-:S03]  /*c820*/  IMAD.MOV.U32 R4, RZ, RZ, -0x1 ;  /* 0xffffffffff047424 */ /* 0x000fc600078e00ff */
[----:B------:R0:W-:Y:S01]  /*c830*/  @P4 SYNCS.ARRIVE.TRANS64.A1T0 RZ, [R3+URZ+0x118], RZ ;  /* 0x000118ff03ff49a7 */ /* 0x0001e2000810003f */
[----:B------:R-:W-:-:S04]  /*c840*/  IADD3 R16, P4, R16, UR22, RZ ;  /* 0x0000001610107c10 */ /* 0x000fc8000ff9e0ff */
[----:B------:R-:W-:Y:S02]  /*c850*/  IADD3.X R17, R17, UR13, RZ, P4, !PT ;  /* 0x0000000d11117c10 */ /* 0x000fe4000a7fe4ff */
[----:B------:R-:W-:Y:S02]  /*c860*/  ISETP.GE.U32.AND P4, PT, R16, UR8, PT ;  /* 0x0000000810007c0c */ /* 0x000fe4000bf86070 */
[----:B0-----:R-:W-:Y:S02]  /*c870*/  SEL R3, RZ, 0x1, !P1 ;  /* 0x00000001ff037807 */ /* 0x001fe40004800000 */
[----:B------:R-:W-:Y:S02]  /*c880*/  ISETP.GE.U32.AND.EX P1, PT, R17, UR9, PT, P4 ;  /* 0x0000000911007c0c */ /* 0x000fe4000bf26140 */
[----:B------:R-:W-:Y:S01]  /*c890*/  LOP3.LUT R8, R2, R8, R3, 0x96, !PT ;  /* 0x0000000802087212 */ /* 0x000fe200078e9603 */
[----:B------:R-:W-:Y:S01]  /*c8a0*/  IMAD.MOV.U32 R3, RZ, RZ, -0x1 ;  /* 0xffffffffff037424 */ /* 0x000fe200078e00ff */
[----:B------:R-:W-:-:S09]  /*c8b0*/  PRMT R2, RZ, 0x7610, R2 ;  /* 0x00007610ff027816 */ /* 0x000fd20000000002 */
[----:B------:R-:W-:Y:S05]  /*c8c0*/  @P1 BRA `(.L_x_432) ;  /* 0x0000000400581947 */ /* 0x000fea0003800000 */
[----:B------:R-:W-:Y:S01]  /*c8d0*/  ULDC.64 UR8, c[0x0][0x628] ;  /* 0x00018a0000087ab9 */ /* 0x000fe20000000a00 */
[----:B------:R-:W0:Y:S01]  /*c8e0*/  S2R R12, SR_CTAID.X ;  /* 0x00000000000c7919 */ /* 0x000e220000002500 */
[----:B------:R-:W-:Y:S01]  /*c8f0*/  ISETP.NE.U32.AND P1, PT, RZ, UR8, PT ;  /* 0x00000008ff007c0c */ /* 0x000fe2000bf25070 */
[----:B------:R-:W-:Y:S01]  /*c900*/  ULDC UR10, c[0x0][0x630] ;  /* 0x00018c00000a7ab9 */ /* 0x000fe20000000800 */
[----:B------:R-:W-:Y:S01]  /*c910*/  IMAD.MOV.U32 R2, RZ, RZ, R16 ;  /* 0x000000ffff027224 */ /* 0x000fe200078e0010 */
[----:B------:R-:W1:Y:S01]  /*c920*/  S2R R10, SR_CTAID.Y ;  /* 0x00000000000a7919 */ /* 0x000e620000002600 */
[----:B------:R-:W-:Y:S01]  /*c930*/  ISETP.NE.AND.EX P1, PT, RZ, UR9, PT, P1 ;  /* 0x00000009ff007c0c */ /* 0x000fe2000bf25310 */
[----:B------:R-:W-:-:S12]  /*c940*/  IMAD.MOV.U32 R3, RZ, RZ, R17 ;  /* 0x000000ffff037224 */ /* 0x000fd800078e0011 */
[----:B------:R-:W-:Y:S05]  /*c950*/  @!P1 BRA `(.L_x_433) ;  /* 0x0000000000289947 */ /* 0x000fea0003800000 */
[----:B------:R-:W-:Y:S02]  /*c960*/  ULDC UR7, c[0x0][0x634] ;  /* 0x00018d0000077ab9 */ /* 0x000fe40000000800 */
[----:B------:R-:W-:-:S05]  /*c970*/  IADD3 R7, P1, R16, UR7, RZ ;  /* 0x0000000710077c10 */ /* 0x000fca000ff3e0ff */
[----:B------:R-:W-:-:S04]  /*c980*/  IMAD.X R11, RZ, RZ, R17, P1 ;  /* 0x000000ffff0b7224 */ /* 0x000fc800008e0611 */
[----:B------:R-:W-:-:S04]  /*c990*/  IMAD.WIDE.U32 R4, R11, UR8, RZ ;  /* 0x000000080b047c25 */ /* 0x000fc8000f8e00ff */
[----:B------:R-:W-:-:S04]  /*c9a0*/  IMAD.WIDE.U32 R4, P1, R7, UR9, R4 ;  /* 0x0000000907047c25 */ /* 0x000fc8000f820004 */
[----:B------:R-:W-:-:S04]  /*c9b0*/  IMAD.WIDE.U32 R6, R7, UR8, RZ ;  /* 0x0000000807067c25 */ /* 0x000fc8000f8e00ff */
[----:B------:R-:W-:Y:S01]  /*c9c0*/  IMAD.X R3, RZ, RZ, RZ, P1 ;  /* 0x000000ffff037224 */ /* 0x000fe200008e06ff */
[----:B------:R-:W-:Y:S01]  /*c9d0*/  IADD3 RZ, P1, R7, R4, RZ ;  /* 0x0000000407ff7210 */ /* 0x000fe20007f3e0ff */
[----:B------:R-:W-:-:S04]  /*c9e0*/  IMAD.MOV.U32 R2, RZ, RZ, R5 ;  /* 0x000000ffff027224 */ /* 0x000fc800078e0005 */
[----:B------:R-:W-:-:S08]  /*c9f0*/  IMAD.WIDE.U32.X R2, R11, UR9, R2, P1 ;  /* 0x000000090b027c25 */ /* 0x000fd000088e0402 */
.L_x_433:
[--C-:B------:R-:W-:Y:S01]  /*ca00*/  SHF.R.U64 R11, R2, UR10, R3.reuse ;  /* 0x0000000a020b7c19 */ /* 0x100fe20008001203 */
[----:B------:R-:W-:Y:S01]  /*ca10*/  ULDC.64 UR8, c[0x0][0x620] ;  /* 0x0001880000087ab9 */ /* 0x000fe20000000a00 */
[----:B------:R-:W-:Y:S01]  /*ca20*/  SHF.R.U32.HI R2, RZ, UR10, R3 ;  /* 0x0000000aff027c19 */ /* 0x000fe20008011603 */
[----:B------:R-:W-:Y:S01]  /*ca30*/  ULDC UR7, c[0x0][0x150] ;  /* 0x0000540000077ab9 */ /* 0x000fe20000000800 */
[----:B------:R-:W-:Y:S01]  /*ca40*/  IADD3 R5, P1, RZ, -R11, RZ ;  /* 0x8000000bff057210 */ /* 0x000fe20007f3e0ff */
[----:B------:R-:W2:Y:S01]  /*ca50*/  LDC R7, c[0x0][0x144] ;  /* 0x00005100ff077b82 */ /* 0x000ea20000000800 */
[----:B------:R-:W-:Y:S01]  /*ca60*/  ULDC.64 UR10, c[0x0][0x640] ;  /* 0x00019000000a7ab9 */ /* 0x000fe20000000a00 */
[----:B------:R-:W-:Y:S02]  /*ca70*/  UISETP.NE.AND UP0, UPT, UR46, URZ, UPT ;  /* 0x0000003f2e00728c */ /* 0x000fe4000bf05270 */
[----:B------:R-:W-:Y:S01]  /*ca80*/  IMAD.X R2, RZ, RZ, ~R2, P1 ;  /* 0x000000ffff027224 */ /* 0x000fe200008e0e02 */
[----:B------:R-:W-:-:S03]  /*ca90*/  ISETP.NE.U32.AND P1, PT, RZ, UR10, PT ;  /* 0x0000000aff007c0c */ /* 0x000fc6000bf25070 */
[----:B------:R-:W-:Y:S01]  /*caa0*/  IMAD R4, R2, UR8, RZ ;  /* 0x0000000802047c24 */ /* 0x000fe2000f8e02ff */
[----:B------:R-:W3:Y:S01]  /*cab0*/  LDC R15, c[0x0][0x148] ;  /* 0x00005200ff0f7b82 */ /* 0x000ee20000000800 */
[C---:B------:R-:W-:Y:S01]  /*cac0*/  IMAD.WIDE.U32 R2, R5.reuse, UR8, R16 ;  /* 0x0000000805027c25 */ /* 0x040fe2000f8e0010 */
[----:B------:R-:W-:Y:S01]  /*cad0*/  ULDC UR8, c[0x0][0x154] ;  /* 0x0000550000087ab9 */ /* 0x000fe20000000800 */
[----:B------:R-:W-:Y:S02]  /*cae0*/  ISETP.NE.AND.EX P1, PT, RZ, UR11, PT, P1 ;  /* 0x0000000bff007c0c */ /* 0x000fe4000bf25310 */
[----:B------:R-:W-:Y:S01]  /*caf0*/  IMAD R5, R5, UR9, R4 ;  /* 0x0000000905057c24 */ /* 0x000fe2000f8e0204 */
[----:B0-----:R-:W-:Y:S01]  /*cb00*/  I2FP.F32.U32 R4, R12 ;  /* 0x0000000c00047245 */ /* 0x001fe20000201000 */
[----:B------:R-:W-:Y:S01]  /*cb10*/  ULDC UR9, c[0x0][0x608] ;  /* 0x0001820000097ab9 */ /* 0x000fe20000000800 */
[----:B------:R-:W-:Y:S01]  /*cb20*/  PLOP3.LUT P2, PT, PT, PT, UP0, 0x80, 0x0 ;  /* 0x000000000000781c */ /* 0x000fe20003f4f008 */
[----:B------:R-:W-:-:S02]  /*cb30*/  IMAD.IADD R3, R3, 0x1, R5 ;  /* 0x0000000103037824 */ /* 0x000fc400078e0205 */
[----:B------:R-:W-:Y:S01]  /*cb40*/  FMUL R4, R4, UR7 ;  /* 0x0000000704047c20 */ /* 0x000fe20008400000 */
[----:B------:R-:W-:Y:S02]  /*cb50*/  ULDC UR7, c[0x0][0x618] ;  /* 0x0001860000077ab9 */ /* 0x000fe40000000800 */
[--C-:B------:R-:W-:Y:S02]  /*cb60*/  SHF.R.U64 R13, R2, UR7, R3.reuse ;  /* 0x00000007020d7c19 */ /* 0x100fe40008001203 */
[----:B-1----:R-:W-:Y:S01]  /*cb70*/  I2FP.F32.U32 R2, R10 ;  /* 0x0000000a00027245 */ /* 0x002fe20000201000 */
[----:B------:R-:W0:Y:S04]  /*cb80*/  F2I.U32.TRUNC.NTZ R4, R4 ;  /* 0x0000000400047305 */ /* 0x000e28000020f000 */
[----:B------:R-:W-:Y:S01]  /*cb90*/  FMUL R5, R2, UR8 ;  /* 0x0000000802057c20 */ /* 0x000fe20008400000 */
[----:B------:R-:W-:Y:S01]  /*cba0*/  SHF.R.U32.HI R2, RZ, UR7, R3 ;  /* 0x00000007ff027c19 */ /* 0x000fe20008011603 */
[----:B------:R-:W-:-:S02]  /*cbb0*/  ULDC UR7, c[0x0][0x658] ;  /* 0x0001960000077ab9 */ /* 0x000fc40000000800 */
[----:B------:R1:W4:Y:S01]  /*cbc0*/  F2I.U32.TRUNC.NTZ R20, R5 ;  /* 0x0000000500147305 */ /* 0x000322000020f000 */
[--C-:B------:R-:W-:Y:S02]  /*cbd0*/  SHF.R.U64 R18, R13, UR9, R2.reuse ;  /* 0x000000090d127c19 */ /* 0x100fe40008001202 */
[----:B------:R-:W-:-:S04]  /*cbe0*/  SHF.R.U32.HI R3, RZ, UR9, R2 ;  /* 0x00000009ff037c19 */ /* 0x000fc80008011602 */
[--C-:B------:R-:W-:Y:S01]  /*cbf0*/  SHF.R.U64 R14, R18, UR7, R3.reuse ;  /* 0x00000007120e7c19 */ /* 0x100fe20008001203 */
[----:B0-----:R-:W-:Y:S01]  /*cc00*/  IMAD.MOV R4, RZ, RZ, -R4 ;  /* 0x000000ffff047224 */ /* 0x001fe200078e0a04 */
[----:B------:R-:W-:-:S03]  /*cc10*/  SHF.R.U32.HI R3, RZ, UR7, R3 ;  /* 0x00000007ff037c19 */ /* 0x000fc60008011603 */
[----:B--2---:R-:W-:Y:S02]  /*cc20*/  IMAD R12, R7, R4, R12 ;  /* 0x00000004070c7224 */ /* 0x004fe400078e020c */
[----:B------:R-:W-:Y:S01]  /*cc30*/  IMAD.MOV.U32 R2, RZ, RZ, R14 ;  /* 0x000000ffff027224 */ /* 0x000fe200078e000e */
[----:B-1--4-:R-:W-:Y:S06]  /*cc40*/  @!P1 BRA `(.L_x_434) ;  /* 0x0000000000289947 */ /* 0x012fec0003800000 */
        /* <DEDUP_REMOVED lines=10> */
.L_x_434:
[----:B------:R-:W-:Y:S01]  /*ccf0*/  ULDC UR7, c[0x0][0x648] ;  /* 0x0001920000077ab9 */ /* 0x000fe20000000800 */
[----:B------:R-:W-:Y:S01]  /*cd00*/  IMAD.MOV R20, RZ, RZ, -R20 ;  /* 0x000000ffff147224 */ /* 0x000fe200078e0a14 */
[----:B------:R-:W-:Y:S01]  /*cd10*/  SHF.R.U64 R3, R2, UR7, R3 ;  /* 0x0000000702037c19 */ /* 0x000fe20008001203 */
[----:B------:R-:W-:Y:S01]  /*cd20*/  ULDC UR7, c[0x0][0x638] ;  /* 0x00018e0000077ab9 */ /* 0x000fe20000000800 */
[----:B------:R-:W-:Y:S01]  /*cd30*/  LOP3.LUT R2, R18, UR6, RZ, 0xc0, !PT ;  /* 0x0000000612027c12 */ /* 0x000fe2000f8ec0ff */
[----:B------:R-:W-:Y:S01]  /*cd40*/  UISETP.NE.AND UP0, UPT, UR46, URZ, UPT ;  /* 0x0000003f2e00728c */ /* 0x000fe2000bf05270 */
[----:B------:R-:W-:Y:S01]  /*cd50*/  LOP3.LUT R13, R13, UR4, RZ, 0xc0, !PT ;  /* 0x000000040d0d7c12 */ /* 0x000fe2000f8ec0ff */
[----:B------:R-:W-:Y:S01]  /*cd60*/  IMAD.MOV R5, RZ, RZ, -R3 ;  /* 0x000000ffff057224 */ /* 0x000fe200078e0a03 */
[----:B------:R-:W-:Y:S01]  /*cd70*/  ULDC UR8, c[0x0][0x610] ;  /* 0x0001840000087ab9 */ /* 0x000fe20000000800 */
[----:B---3--:R-:W-:Y:S02]  /*cd80*/  @P2 IMAD R12, R15, R20, R10 ;  /* 0x000000140f0c2224 */ /* 0x008fe400078e020a */
[----:B------:R-:W-:Y:S01]  /*cd90*/  IMAD R3, R3, UR5, R2 ;  /* 0x0000000503037c24 */ /* 0x000fe2000f8e0202 */
[----:B------:R-:W-:Y:S01]  /*cda0*/  PLOP3.LUT P1, PT, PT, PT, UP0, 0x40, 0x0 ;  /* 0x000000000000781c */ /* 0x000fe20003f2e808 */
[----:B------:R-:W-:Y:S01]  /*cdb0*/  IMAD R14, R5, UR7, R14 ;  /* 0x00000007050e7c24 */ /* 0x000fe2000f8e020e */
[----:B------:R-:W-:Y:S01]  /*cdc0*/  ULDC UR7, c[0x0][0x600] ;  /* 0x0001800000077ab9 */ /* 0x000fe20000000800 */
[----:B------:R-:W-:Y:S01]  /*cdd0*/  IMAD R3, R3, UR8, R12 ;  /* 0x0000000803037c24 */ /* 0x000fe2000f8e020c */
[----:B------:R-:W-:Y:S01]  /*cde0*/  PLOP3.LUT P2, PT, PT, PT, UP0, 0x40, 0x0 ;  /* 0x000000000000781c */ /* 0x000fe20003f4e808 */
[----:B------:R-:W-:-:S02]  /*cdf0*/  IMAD R14, R14, UR7, R13 ;  /* 0x000000070e0e7c24 */ /* 0x000fc4000f8e020d */
[----:B------:R-:W-:-:S03]  /*ce00*/  IMAD.MOV.U32 R2, RZ, RZ, 0x1 ;  /* 0x00000001ff027424 */ /* 0x000fc600078e00ff */
[----:B------:R-:W-:Y:S02]  /*ce10*/  SEL R4, R14, R3, P1 ;  /* 0x000000030e047207 */ /* 0x000fe40000800000 */
[----:B------:R-:W-:-:S07]  /*ce20*/  SEL R3, R3, R14, P2 ;  /* 0x0000000e03037207 */ /* 0x000fce0001000000 */
.L_x_432:
[----:B------:R-:W-:Y:S05]  /*ce30*/  BSYNC B1 ;  /* 0x0000000000017941 */ /* 0x000fea0003800000 */
.L_x_431:
[----:B------:R-:W-:-:S13]  /*ce40*/  LOP3.LUT P1, RZ, R2, 0xff, RZ, 0xc0, !PT ;  /* 0x000000ff02ff7812 */ /* 0x000fda000782c0ff */
[----:B------:R-:W-:Y:S05]  /*ce50*/  @P1 BRA `(.L_x_435) ;  /* 0xfffffff400301947 */ /* 0x000fea000383ffff */
[----:B------:R-:W-:Y:S05]  /*ce60*/  BSYNC B0 ;  /* 0x0000000000007941 */ /* 0x000fea0003800000 */
.L_x_423:
[----:B------:R-:W-:-:S03]  /*ce70*/  UMOV UR7, 0xffffffff ;  /* 0xffffffff00077882 */ /* 0x000fc60000000000 */
[----:B------:R-:W-:Y:S05]  /*ce80*/  BRA.DIV UR7, `(.L_x_436) ;  /* 0x0000000a07c87947 */ /* 0x000fea000b800000 */
[----:B------:R-:W-:-:S13]  /*ce90*/  ELECT P6, URZ, PT ;  /* 0x00000000003f782f */ /* 0x000fda00038c0000 */
.L_x_462:
[----:B------:R-:W-:Y:S04]  /*cea0*/  BSSY B0, `(.L_x_437) ;  /* 0x0000098000007945 */ /* 0x000fe80003800000 */
[----:B------:R-:W-:Y:S05]  /*ceb0*/  @!P6 BRA `(.L_x_438) ;  /* 0x000000080058e947 */ /* 0x000fea0003800000 */
[----:B------:R-:W-:-:S04]  /*cec0*/  ULOP3.LUT UR7, UR40, 0x2, URZ, 0xfc, !UPT ;  /* 0x0000000228077892 */ /* 0x000fc8000f8efc3f */
[----:B------:R-:W-:-:S06]  /*ced0*/  UISETP.NE.AND UP0, UPT, UR7, 0x3, UPT ;  /* 0x000000030700788c */ /* 0x000fcc000bf05270 */
[----:B------:R-:W-:-:S13]  /*cee0*/  PLOP3.LUT P0, PT, PT, PT, UP0, 0x80, 0x0 ;  /* 0x000000000000781c */ /* 0x000fda0003f0f008 */
[----:B------:R-:W-:Y:S05]  /*cef0*/  @!P0 BRA `(.L_x_439) ;  /* 0x0000000000048947 */ /* 0x000fea0003800000 */
[----:B------:R-:W-:Y:S01]  /*cf00*/  BPT.TRAP 0x1 ;  /* 0x000000040000795c */ /* 0x000fe20000300000 */
.L_x_439:
[----:B------:R-:W0:Y:S01]  /*cf10*/  S2R R3, SR_CgaCtaId ;  /* 0x0000000000037919 */ /* 0x000e220000008800 */
[----:B------:R-:W-:-:S04]  /*cf20*/  MOV R2, 0x400 ;  /* 0x0000040000027802 */ /* 0x000fc80000000f00 */
[----:B0-----:R-:W-:Y:S02]  /*cf30*/  LEA R3, R3, R2, 0x18 ;  /* 0x0000000203037211 */ /* 0x001fe400078ec0ff */
[----:B------:R-:W-:-:S03]  /*cf40*/  SHF.L.U32 R2, R8, 0x1f, RZ ;  /* 0x0000001f08027819 */ /* 0x000fc600000006ff */
[----:B------:R-:W-:-:S04]  /*cf50*/  VIADD R3, R3, 0x80 ;  /* 0x0000008003037836 */ /* 0x000fc80000000000 */
[C---:B------:R-:W-:Y:S02]  /*cf60*/  IMAD R7, R0.reuse, 0x8, R3 ;  /* 0x0000000800077824 */ /* 0x040fe400078e0203 */
[----:B------:R-:W-:Y:S02]  /*cf70*/  VIADD R0, R0, 0x1 ;  /* 0x0000000100007836 */ /* 0x000fe40000000000 */
[----:B------:R-:W0:Y:S03]  /*cf80*/  SYNCS.PHASECHK.TRANS64.TRYWAIT P0, [R7+URZ], R2 ;  /* 0x00000002070075a7 */ /* 0x000e26000800017f */
[----:B------:R-:W-:-:S04]  /*cf90*/  ISETP.NE.AND P1, PT, R0, 0x10, PT ;  /* 0x000000100000780c */ /* 0x000fc80003f25270 */
[----:B------:R-:W-:Y:S02]  /*cfa0*/  SEL R5, RZ, 0x1, P1 ;  /* 0x00000001ff057807 */ /* 0x000fe40000800000 */
[----:B------:R-:W-:Y:S02]  /*cfb0*/  SEL R0, R0, RZ, P1 ;  /* 0x000000ff00007207 */ /* 0x000fe40000800000 */
[----:B------:R-:W-:-:S03]  /*cfc0*/  LOP3.LUT R5, R8, R5, RZ, 0x3c, !PT ;  /* 0x0000000508057212 */ /* 0x000fc600078e3cff */
[----:B------:R-:W-:Y:S01]  /*cfd0*/  IMAD R9, R0, 0x8, R3 ;  /* 0x0000000800097824 */ /* 0x000fe200078e0203 */
[----:B------:R-:W-:Y:S01]  /*cfe0*/  SHF.L.U32 R4, R5, 0x1f, RZ ;  /* 0x0000001f05047819 */ /* 0x000fe200000006ff */
[----:B0-----:R-:W-:Y:S06]  /*cff0*/  @!P0 BRA `(.L_x_440) ;  /* 0x00000008008c8947 */ /* 0x001fec0003800000 */
.L_x_463:
[----:B------:R-:W1:Y:S01]  /*d000*/  SYNCS.PHASECHK.TRANS64.TRYWAIT P0, [R9+URZ], R4 ;  /* 0x00000004090075a7 */ /* 0x000e62000800017f */
[----:B------:R-:W-:-:S05]  /*d010*/  VIADD R0, R0, 0x1 ;  /* 0x0000000100007836 */ /* 0x000fca0000000000 */
[----:B------:R-:W-:-:S04]  /*d020*/  ISETP.NE.AND P1, PT, R0, 0x10, PT ;  /* 0x000000100000780c */ /* 0x000fc80003f25270 */
[----:B0-----:R-:W-:Y:S02]  /*d030*/  SEL R2, RZ, 0x1, P1 ;  /* 0x00000001ff027807 */ /* 0x001fe40000800000 */
[----:B------:R-:W-:Y:S02]  /*d040*/  SEL R0, R0, RZ, P1 ;  /* 0x000000ff00007207 */ /* 0x000fe40000800000 */
[----:B------:R-:W-:-:S03]  /*d050*/  LOP3.LUT R7, R5, R2, RZ, 0x3c, !PT ;  /* 0x0000000205077212 */ /* 0x000fc600078e3cff */
[----:B------:R-:W-:Y:S01]  /*d060*/  IMAD R6, R0, 0x8, R3 ;  /* 0x0000000800067824 */ /* 0x000fe200078e0203 */
[----:B------:R-:W-:Y:S01]  /*d070*/  SHF.L.U32 R5, R7, 0x1f, RZ ;  /* 0x0000001f07057819 */ /* 0x000fe200000006ff */
[----:B-1----:R-:W-:Y:S06]  /*d080*/  @!P0 BRA `(.L_x_441) ;  /* 0x00000008007c8947 */ /* 0x002fec0003800000 */
.L_x_464:
[----:B------:R-:W1:Y:S01]  /*d090*/  SYNCS.PHASECHK.TRANS64.TRYWAIT P0, [R6+URZ], R5 ;  /* 0x00000005060075a7 */ /* 0x000e62000800017f */
[----:B------:R-:W-:-:S05]  /*d0a0*/  VIADD R0, R0, 0x1 ;  /* 0x0000000100007836 */ /* 0x000fca0000000000 */
[----:B------:R-:W-:-:S04]  /*d0b0*/  ISETP.NE.AND P1, PT, R0, 0x10, PT ;  /* 0x000000100000780c */ /* 0x000fc80003f25270 */
[----:B------:R-:W-:Y:S02]  /*d0c0*/  SEL R2, RZ, 0x1, P1 ;  /* 0x00000001ff027807 */ /* 0x000fe40000800000 */
[----:B------:R-:W-:Y:S02]  /*d0d0*/  SEL R0, R0, RZ, P1 ;  /* 0x000000ff00007207 */ /* 0x000fe40000800000 */
[----:B------:R-:W-:-:S03]  /*d0e0*/  LOP3.LUT R7, R7, R2, RZ, 0x3c, !PT ;  /* 0x0000000207077212 */ /* 0x000fc600078e3cff */
[----:B0-----:R-:W-:Y:S01]  /*d0f0*/  IMAD R9, R0, 0x8, R3 ;  /* 0x0000000800097824 */ /* 0x001fe200078e0203 */
[----:B------:R-:W-:Y:S01]  /*d100*/  SHF.L.U32 R4, R7, 0x1f, RZ ;  /* 0x0000001f07047819 */ /* 0x000fe200000006ff */
[----:B-1----:R-:W-:Y:S06]  /*d110*/  @!P0 BRA `(.L_x_442) ;  /* 0x00000008006c8947 */ /* 0x002fec0003800000 */
.L_x_465:
        /* <DEDUP_REMOVED lines=9> */
.L_x_466:
        /* <DEDUP_REMOVED lines=9> */
.L_x_467:
        /* <DEDUP_REMOVED lines=9> */
.L_x_468:
        /* <DEDUP_REMOVED lines=9> */
.L_x_469:
        /* <DEDUP_REMOVED lines=9> */
.L_x_470:
        /* <DEDUP_REMOVED lines=9> */
.L_x_471:
        /* <DEDUP_REMOVED lines=9> */
.L_x_472:
        /* <DEDUP_REMOVED lines=9> */
.L_x_473:
        /* <DEDUP_REMOVED lines=9> */
.L_x_474:
        /* <DEDUP_REMOVED lines=9> */
.L_x_475:
        /* <DEDUP_REMOVED lines=9> */
.L_x_476:
[----:B------:R-:W1:Y:S01]  /*d750*/  SYNCS.PHASECHK.TRANS64.TRYWAIT P0, [R6+URZ], R5 ;  /* 0x00000005060075a7 */ /* 0x000e62000800017f */
[----:B------:R-:W-:-:S05]  /*d760*/  VIADD R0, R0, 0x1 ;  /* 0x0000000100007836 */ /* 0x000fca0000000000 */
[----:B------:R-:W-:-:S04]  /*d770*/  ISETP.NE.AND P1, PT, R0, 0x10, PT ;  /* 0x000000100000780c */ /* 0x000fc80003f25270 */
[----:B------:R-:W-:Y:S02]  /*d780*/  SEL R2, RZ, 0x1, P1 ;  /* 0x00000001ff027807 */ /* 0x000fe40000800000 */
[----:B------:R-:W-:Y:S02]  /*d790*/  SEL R0, R0, RZ, P1 ;  /* 0x000000ff00007207 */ /* 0x000fe40000800000 */
[----:B------:R-:W-:Y:S01]  /*d7a0*/  LOP3.LUT R2, R7, R2, RZ, 0x3c, !PT ;  /* 0x0000000207027212 */ /* 0x000fe200078e3cff */
[----:B-1----:R-:W-:Y:S06]  /*d7b0*/  @!P0 BRA `(.L_x_454) ;  /* 0x0000000400b48947 */ /* 0x002fec0003800000 */
.L_x_477:
[----:B------:R-:W-:Y:S01]  /*d7c0*/  IMAD R3, R0, 0x8, R3 ;  /* 0x0000000800037824 */ /* 0x000fe200078e0203 */
[----:B------:R-:W-:-:S07]  /*d7d0*/  SHF.L.U32 R0, R2, 0x1f, RZ ;  /* 0x0000001f02007819 */ /* 0x000fce00000006ff */
.L_x_455:
[----:B--2---:R2:W3:Y:S02]  /*d7e0*/  SYNCS.PHASECHK.TRANS64.TRYWAIT P0, [R3+URZ], R0 ;  /* 0x00000000030075a7 */ /* 0x0044e4000800017f */
[----:B---3--:R-:W-:Y:S05]  /*d7f0*/  @!P0 NANOSLEEP.SYNCS 0x989680 ;  /* 0x009896800000895d */ /* 0x008fea0003900000 */
[----:B------:R-:W3:Y:S02]  /*d800*/  @!P0 SYNCS.PHASECHK.TRANS64 P0, [R3+URZ], R0 ;  /* 0x00000000030085a7 */ /* 0x000ee4000800007f */
[----:B---3--:R-:W-:Y:S05]  /*d810*/  @!P0 BRA `(.L_x_455) ;  /* 0xfffffffc00f08947 */ /* 0x008fea000383ffff */
.L_x_438:
[----:B------:R-:W-:Y:S05]  /*d820*/  BSYNC B0 ;  /* 0x0000000000007941 */ /* 0x000fea0003800000 */
.L_x_437:
[----:B------:R-:W-:Y:S05]  /*d830*/  EXIT ;  /* 0x000000000000794d */ /* 0x000fea0003800000 */
.L_x_18:
[----:B-1----:R1:W2:Y:S02]  /*d840*/  SYNCS.PHASECHK.TRANS64.TRYWAIT P1, [R3+URZ], R0 ;  /* 0x00000000030075a7 */ /* 0x0022a4000802017f */
[----:B--2---:R-:W-:Y:S05]  /*d850*/  @!P1 NANOSLEEP.SYNCS 0x989680 ;  /* 0x009896800000995d */ /* 0x004fea0003900000 */
[----:B------:R-:W2:Y:S02]  /*d860*/  @!P1 SYNCS.PHASECHK.TRANS64 P1, [R3+URZ], R0 ;  /* 0x00000000030095a7 */ /* 0x000ea4000802007f */
[----:B--2---:R-:W-:Y:S05]  /*d870*/  @!P1 BRA `(.L_x_18) ;  /* 0xfffffffc00f09947 */ /* 0x004fea000383ffff */
[----:B------:R-:W-:Y:S05]  /*d880*/  BRA `(.L_x_17) ;  /* 0xffffff3c00507947 */ /* 0x000fea000383ffff */
.L_x_23:
[----:B-1----:R1:W2:Y:S02]  /*d890*/  SYNCS.PHASECHK.TRANS64.TRYWAIT P1, [R4+URZ], R3 ;  /* 0x00000003040075a7 */ /* 0x0022a4000802017f */
[----:B--2---:R-:W-:Y:S05]  /*d8a0*/  @!P1 NANOSLEEP.SYNCS 0x989680 ;  /* 0x009896800000995d */ /* 0x004fea0003900000 */
[----:B------:R-:W2:Y:S02]  /*d8b0*/  @!P1 SYNCS.PHASECHK.TRANS64 P1, [R4+URZ], R3 ;  /* 0x00000003040095a7 */ /* 0x000ea4000802007f */
[----:B--2---:R-:W-:Y:S05]  /*d8c0*/  @!P1 BRA `(.L_x_23) ;  /* 0xfffffffc00f09947 */ /* 0x004fea000383ffff */
[----:B------:R-:W-:Y:S05]  /*d8d0*/  BRA `(.L_x_22) ;  /* 0xffffff3c00f47947 */ /* 0x000fea000383ffff */
.L_x_424:
[----:B------:R-:W-:Y:S01]  /*d8e0*/  BSSY B1, `(.L_x_456) ;  /* 0x0000006000017945 */ /* 0x000fe20003800000 */
[----:B------:R-:W-:-:S07]  /*d8f0*/  IMAD.MOV.U32 R15, RZ, RZ, -0x1 ;  /* 0xffffffffff0f7424 */ /* 0x000fce00078e00ff */
[----:B------:R-:W-:Y:S05]  /*d900*/  WARPSYNC.COLLECTIVE R15, `(.L_x_457) ;  /* 0x000000000f0c7348 */ /* 0x000fea0003c00000 */
[----:B------:R-:W-:Y:S02]  /*d910*/  ELECT P6, UR62, PT ;  /* 0x00000000003e782f */ /* 0x000fe400038c0000 */
[----:B------:R-:W-:Y:S01]  /*d920*/  MOV R14, UR62 ;  /* 0x0000003e000e7c02 */ /* 0x000fe20008000f00 */
[----:B------:R-:W-:Y:S10]  /*d930*/  ENDCOLLECTIVE ;  /* 0x000000000000791b */ /* 0x000ff40003800000 */
.L_x_457:
[----:B------:R-:W-:Y:S05]  /*d940*/  BSYNC B1 ;  /* 0x0000000000017941 */ /* 0x000fea0003800000 */
.L_x_456:
[----:B------:R-:W-:Y:S05]  /*d950*/  BRA `(.L_x_458) ;  /* 0xffffffe8007c7947 */ /* 0x000fea000383ffff */
.L_x_427:
[----:B-1----:R1:W2:Y:S02]  /*d960*/  SYNCS.PHASECHK.TRANS64.TRYWAIT P1, [R13+URZ+0x80], R4 ;  /* 0x000080040d0075a7 */ /* 0x0022a4000802017f */
[----:B--2---:R-:W-:Y:S05]  /*d970*/  @!P1 NANOSLEEP.SYNCS 0x989680 ;  /* 0x009896800000995d */ /* 0x004fea0003900000 */
[----:B------:R-:W2:Y:S02]  /*d980*/  @!P1 SYNCS.PHASECHK.TRANS64 P1, [R13+URZ+0x80], R4 ;  /* 0x000080040d0095a7 */ /* 0x000ea4000802007f */
[----:B--2---:R-:W-:Y:S05]  /*d990*/  @!P1 BRA `(.L_x_427) ;  /* 0xfffffffc00f09947 */ /* 0x004fea000383ffff */
[----:B------:R-:W-:Y:S05]  /*d9a0*/  BRA `(.L_x_459) ;  /* 0xffffffe800b07947 */ /* 0x000fea000383ffff */
.L_x_436:
[----:B------:R-:W-:Y:S01]  /*d9b0*/  BSSY B0, `(.L_x_460) ;  /* 0x0000006000007945 */ /* 0x000fe20003800000 */
[----:B------:R-:W-:-:S07]  /*d9c0*/  IMAD.MOV.U32 R15, RZ, RZ, -0x1 ;  /* 0xffffffffff0f7424 */ /* 0x000fce00078e00ff */
[----:B------:R-:W-:Y:S05]  /*d9d0*/  WARPSYNC.COLLECTIVE R15, `(.L_x_461) ;  /* 0x000000000f0c7348 */ /* 0x000fea0003c00000 */
[----:B------:R-:W-:Y:S02]  /*d9e0*/  ELECT P6, UR62, PT ;  /* 0x00000000003e782f */ /* 0x000fe400038c0000 */
[----:B------:R-:W-:Y:S01]  /*d9f0*/  MOV R14, UR62 ;  /* 0x0000003e000e7c02 */ /* 0x000fe20008000f00 */
[----:B------:R-:W-:Y:S10]  /*da00*/  ENDCOLLECTIVE ;  /* 0x000000000000791b */ /* 0x000ff40003800000 */
.L_x_461:
[----:B------:R-:W-:Y:S05]  /*da10*/  BSYNC B0 ;  /* 0x0000000000007941 */ /* 0x000fea0003800000 */
.L_x_460:
[----:B------:R-:W-:Y:S05]  /*da20*/  BRA `(.L_x_462) ;  /* 0xfffffff4001c7947 */ /* 0x000fea000383ffff */
.L_x_440:
[----:B0-----:R0:W1:Y:S02]  /*da30*/  SYNCS.PHASECHK.TRANS64.TRYWAIT P0, [R7+URZ], R2 ;  /* 0x00000002070075a7 */ /* 0x001064000800017f */
[----:B-1----:R-:W-:Y:S05]  /*da40*/  @!P0 NANOSLEEP.SYNCS 0x989680 ;  /* 0x009896800000895d */ /* 0x002fea0003900000 */
[----:B------:R-:W1:Y:S02]  /*da50*/  @!P0 SYNCS.PHASECHK.TRANS64 P0, [R7+URZ], R2 ;  /* 0x00000002070085a7 */ /* 0x000e64000800007f */
[----:B-1----:R-:W-:Y:S05]  /*da60*/  @!P0 BRA `(.L_x_440) ;  /* 0xfffffffc00f08947 */ /* 0x002fea000383ffff */
[----:B------:R-:W-:Y:S05]  /*da70*/  BRA `(.L_x_463) ;  /* 0xfffffff400607947 */ /* 0x000fea000383ffff */
.L_x_441:
[----:B0-----:R0:W1:Y:S02]  /*da80*/  SYNCS.PHASECHK.TRANS64.TRYWAIT P0, [R9+URZ], R4 ;  /* 0x00000004090075a7 */ /* 0x001064000800017f */
[----:B-1----:R-:W-:Y:S05]  /*da90*/  @!P0 NANOSLEEP.SYNCS 0x989680 ;  /* 0x009896800000895d */ /* 0x002fea0003900000 */
[----:B------:R-:W1:Y:S02]  /*daa0*/  @!P0 SYNCS.PHASECHK.TRANS64 P0, [R9+URZ], R4 ;  /* 0x00000004090085a7 */ /* 0x000e64000800007f */
[----:B-1----:R-:W-:Y:S05]  /*dab0*/  @!P0 BRA `(.L_x_441) ;  /* 0xfffffffc00f08947 */ /* 0x002fea000383ffff */
[----:B------:R-:W-:Y:S05]  /*dac0*/  BRA `(.L_x_464) ;  /* 0xfffffff400707947 */ /* 0x000fea000383ffff */
.L_x_442:
[----:B0-----:R0:W1:Y:S02]  /*dad0*/  SYNCS.PHASECHK.TRANS64.TRYWAIT P0, [R6+URZ], R5 ;  /* 0x00000005060075a7 */ /* 0x001064000800017f */
[----:B-1----:R-:W-:Y:S05]  /*dae0*/  @!P0 NANOSLEEP.SYNCS 0x989680 ;  /* 0x009896800000895d */ /* 0x002fea0003900000 */
[----:B------:R-:W1:Y:S02]  /*daf0*/  @!P0 SYNCS.PHASECHK.TRANS64 P0, [R6+URZ], R5 ;  /* 0x00000005060085a7 */ /* 0x000e64000800007f */
[----:B-1----:R-:W-:Y:S05]  /*db00*/  @!P0 BRA `(.L_x_442) ;  /* 0xfffffffc00f08947 */ /* 0x002fea000383ffff */
[----:B------:R-:W-:Y:S05]  /*db10*/  BRA `(.L_x_465) ;  /* 0xfffffff400807947 */ /* 0x000fea000383ffff */
.L_x_443:
[----:B0-----:R0:W1:Y:S02]  /*db20*/  SYNCS.PHASECHK.TRANS64.TRYWAIT P0, [R9+URZ], R4 ;  /* 0x00000004090075a7 */ /* 0x001064000800017f */
[----:B-1----:R-:W-:Y:S05]  /*db30*/  @!P0 NANOSLEEP.SYNCS 0x989680 ;  /* 0x009896800000895d */ /* 0x002fea0003900000 */
[----:B------:R-:W1:Y:S02]  /*db40*/  @!P0 SYNCS.PHASECHK.TRANS64 P0, [R9+URZ], R4 ;  /* 0x00000004090085a7 */ /* 0x000e64000800007f */
[----:B-1----:R-:W-:Y:S05]  /*db50*/  @!P0 BRA `(.L_x_443) ;  /* 0xfffffffc00f08947 */ /* 0x002fea000383ffff */
[----:B------:R-:W-:Y:S05]  /*db60*/  BRA `(.L_x_466) ;  /* 0xfffffff400907947 */ /* 0x000fea000383ffff */
.L_x_444:
[----:B0-----:R0:W1:Y:S02]  /*db70*/  SYNCS.PHASECHK.TRANS64.TRYWAIT P0, [R6+URZ], R5 ;  /* 0x00000005060075a7 */ /* 0x001064000800017f */
[----:B-1----:R-:W-:Y:S05]  /*db80*/  @!P0 NANOSLEEP.SYNCS 0x989680 ;  /* 0x009896800000895d */ /* 0x002fea0003900000 */
[----:B------:R-:W1:Y:S02]  /*db90*/  @!P0 SYNCS.PHASECHK.TRANS64 P0, [R6+URZ], R5 ;  /* 0x00000005060085a7 */ /* 0x000e64000800007f */
[----:B-1----:R-:W-:Y:S05]  /*dba0*/  @!P0 BRA `(.L_x_444) ;  /* 0xfffffffc00f08947 */ /* 0x002fea000383ffff */
[----:B------:R-:W-:Y:S05]  /*dbb0*/  BRA `(.L_x_467) ;  /* 0xfffffff400a07947 */ /* 0x000fea000383ffff */
.L_x_445:
[----:B0-----:R0:W1:Y:S02]  /*dbc0*/  SYNCS.PHASECHK.TRANS64.TRYWAIT P0, [R9+URZ], R4 ;  /* 0x00000004090075a7 */ /* 0x001064000800017f */
[----:B-1----:R-:W-:Y:S05]  /*dbd0*/  @!P0 NANOSLEEP.SYNCS 0x989680 ;  /* 0x009896800000895d */ /* 0x002fea0003900000 */
[----:B------:R-:W1:Y:S02]  /*dbe0*/  @!P0 SYNCS.PHASECHK.TRANS64 P0, [R9+URZ], R4 ;  /* 0x00000004090085a7 */ /* 0x000e64000800007f */
[----:B-1----:R-:W-:Y:S05]  /*dbf0*/  @!P0 BRA `(.L_x_445) ;  /* 0xfffffffc00f08947 */ /* 0x002fea000383ffff */
[----:B------:R-:W-:Y:S05]  /*dc00*/  BRA `(.L_x_468) ;  /* 0xfffffff400b07947 */ /* 0x000fea000383ffff */
.L_x_446:
[----:B0-----:R0:W1:Y:S02]  /*dc10*/  SYNCS.PHASECHK.TRANS64.TRYWAIT P0, [R6+URZ], R5 ;  /* 0x00000005060075a7 */ /* 0x001064000800017f */
[----:B-1----:R-:W-:Y:S05]  /*dc20*/  @!P0 NANOSLEEP.SYNCS 0x989680 ;  /* 0x009896800000895d */ /* 0x002fea0003900000 */
[----:B------:R-:W1:Y:S02]  /*dc30*/  @!P0 SYNCS.PHASECHK.TRANS64 P0, [R6+URZ], R5 ;  /* 0x00000005060085a7 */ /* 0x000e64000800007f */
[----:B-1----:R-:W-:Y:S05]  /*dc40*/  @!P0 BRA `(.L_x_446) ;  /* 0xfffffffc00f08947 */ /* 0x002fea000383ffff */
[----:B------:R-:W-:Y:S05]  /*dc50*/  BRA `(.L_x_469) ;  /* 0xfffffff400c07947 */ /* 0x000fea000383ffff */
.L_x_447:
[----:B0-----:R0:W1:Y:S02]  /*dc60*/  SYNCS.PHASECHK.TRANS64.TRYWAIT P0, [R9+URZ], R4 ;  /* 0x00000004090075a7 */ /* 0x001064000800017f */
[----:B-1----:R-:W-:Y:S05]  /*dc70*/  @!P0 NANOSLEEP.SYNCS 0x989680 ;  /* 0x009896800000895d */ /* 0x002fea0003900000 */
[----:B------:R-:W1:Y:S02]  /*dc80*/  @!P0 SYNCS.PHASECHK.TRANS64 P0, [R9+URZ], R4 ;  /* 0x00000004090085a7 */ /* 0x000e64000800007f */
[----:B-1----:R-:W-:Y:S05]  /*dc90*/  @!P0 BRA `(.L_x_447) ;  /* 0xfffffffc00f08947 */ /* 0x002fea000383ffff */
[----:B------:R-:W-:Y:S05]  /*dca0*/  BRA `(.L_x_470) ;  /* 0xfffffff400d07947 */ /* 0x000fea000383ffff */
.L_x_448:
[----:B0-----:R0:W1:Y:S02]  /*dcb0*/  SYNCS.PHASECHK.TRANS64.TRYWAIT P0, [R6+URZ], R5 ;  /* 0x00000005060075a7 */ /* 0x001064000800017f */
[----:B-1----:R-:W-:Y:S05]  /*dcc0*/  @!P0 NANOSLEEP.SYNCS 0x989680 ;  /* 0x009896800000895d */ /* 0x002fea0003900000 */
[----:B------:R-:W1:Y:S02]  /*dcd0*/  @!P0 SYNCS.PHASECHK.TRANS64 P0, [R6+URZ], R5 ;  /* 0x00000005060085a7 */ /* 0x000e64000800007f */
[----:B-1----:R-:W-:Y:S05]  /*dce0*/  @!P0 BRA `(.L_x_448) ;  /* 0xfffffffc00f08947 */ /* 0x002fea000383ffff */
[----:B------:R-:W-:Y:S05]  /*dcf0*/  BRA `(.L_x_471) ;  /* 0xfffffff400e07947 */ /* 0x000fea000383ffff */
.L_x_449:
[----:B0-----:R0:W1:Y:S02]  /*dd00*/  SYNCS.PHASECHK.TRANS64.TRYWAIT P0, [R9+URZ], R4 ;  /* 0x00000004090075a7 */ /* 0x001064000800017f */
[----:B-1----:R-:W-:Y:S05]  /*dd10*/  @!P0 NANOSLEEP.SYNCS 0x989680 ;  /* 0x009896800000895d */ /* 0x002fea0003900000 */
[----:B------:R-:W1:Y:S02]  /*dd20*/  @!P0 SYNCS.PHASECHK.TRANS64 P0, [R9+URZ], R4 ;  /* 0x00000004090085a7 */ /* 0x000e64000800007f */
[----:B-1----:R-:W-:Y:S05]  /*dd30*/  @!P0 BRA `(.L_x_449) ;  /* 0xfffffffc00f08947 */ /* 0x002fea000383ffff */
[----:B------:R-:W-:Y:S05]  /*dd40*/  BRA `(.L_x_472) ;  /* 0xfffffff400f07947 */ /* 0x000fea000383ffff */
.L_x_450:
[----:B0-----:R0:W1:Y:S02]  /*dd50*/  SYNCS.PHASECHK.TRANS64.TRYWAIT P0, [R6+URZ], R5 ;  /* 0x00000005060075a7 */ /* 0x001064000800017f */
[----:B-1----:R-:W-:Y:S05]  /*dd60*/  @!P0 NANOSLEEP.SYNCS 0x989680 ;  /* 0x009896800000895d */ /* 0x002fea0003900000 */
[----:B------:R-:W1:Y:S02]  /*dd70*/  @!P0 SYNCS.PHASECHK.TRANS64 P0, [R6+URZ], R5 ;  /* 0x00000005060085a7 */ /* 0x000e64000800007f */
[----:B-1----:R-:W-:Y:S05]  /*dd80*/  @!P0 BRA `(.L_x_450) ;  /* 0xfffffffc00f08947 */ /* 0x002fea000383ffff */
[----:B------:R-:W-:Y:S05]  /*dd90*/  BRA `(.L_x_473) ;  /* 0xfffffff800007947 */ /* 0x000fea000383ffff */
.L_x_451:
[----:B0-----:R0:W1:Y:S02]  /*dda0*/  SYNCS.PHASECHK.TRANS64.TRYWAIT P0, [R9+URZ], R4 ;  /* 0x00000004090075a7 */ /* 0x001064000800017f */
[----:B-1----:R-:W-:Y:S05]  /*ddb0*/  @!P0 NANOSLEEP.SYNCS 0x989680 ;  /* 0x009896800000895d */ /* 0x002fea0003900000 */
[----:B------:R-:W1:Y:S02]  /*ddc0*/  @!P0 SYNCS.PHASECHK.TRANS64 P0, [R9+URZ], R4 ;  /* 0x00000004090085a7 */ /* 0x000e64000800007f */
[----:B-1----:R-:W-:Y:S05]  /*ddd0*/  @!P0 BRA `(.L_x_451) ;  /* 0xfffffffc00f08947 */ /* 0x002fea000383ffff */
[----:B------:R-:W-:Y:S05]  /*dde0*/  BRA `(.L_x_474) ;  /* 0xfffffff800107947 */ /* 0x000fea000383ffff */
.L_x_452:
[----:B0-----:R0:W1:Y:S02]  /*ddf0*/  SYNCS.PHASECHK.TRANS64.TRYWAIT P0, [R6+URZ], R5 ;  /* 0x00000005060075a7 */ /* 0x001064000800017f */
[----:B-1----:R-:W-:Y:S05]  /*de00*/  @!P0 NANOSLEEP.SYNCS 0x989680 ;  /* 0x009896800000895d */ /* 0x002fea0003900000 */
[----:B------:R-:W1:Y:S02]  /*de10*/  @!P0 SYNCS.PHASECHK.TRANS64 P0, [R6+URZ], R5 ;  /* 0x00000005060085a7 */ /* 0x000e64000800007f */
[----:B-1----:R-:W-:Y:S05]  /*de20*/  @!P0 BRA `(.L_x_452) ;  /* 0xfffffffc00f08947 */ /* 0x002fea000383ffff */
[----:B------:R-:W-:Y:S05]  /*de30*/  BRA `(.L_x_475) ;  /* 0xfffffff800207947 */ /* 0x000fea000383ffff */
.L_x_453:
[----:B0-----:R0:W1:Y:S02]  /*de40*/  SYNCS.PHASECHK.TRANS64.TRYWAIT P0, [R9+URZ], R4 ;  /* 0x00000004090075a7 */ /* 0x001064000800017f */
[----:B-1----:R-:W-:Y:S05]  /*de50*/  @!P0 NANOSLEEP.SYNCS 0x989680 ;  /* 0x009896800000895d */ /* 0x002fea0003900000 */
[----:B------:R-:W1:Y:S02]  /*de60*/  @!P0 SYNCS.PHASECHK.TRANS64 P0, [R9+URZ], R4 ;  /* 0x00000004090085a7 */ /* 0x000e64000800007f */
[----:B-1----:R-:W-:Y:S05]  /*de70*/  @!P0 BRA `(.L_x_453) ;  /* 0xfffffffc00f08947 */ /* 0x002fea000383ffff */
[----:B------:R-:W-:Y:S05]  /*de80*/  BRA `(.L_x_476) ;  /* 0xfffffff800307947 */ /* 0x000fea000383ffff */
.L_x_454:
[----:B-1----:R1:W2:Y:S02]  /*de90*/  SYNCS.PHASECHK.TRANS64.TRYWAIT P0, [R6+URZ], R5 ;  /* 0x00000005060075a7 */ /* 0x0022a4000800017f */
[----:B--2---:R-:W-:Y:S05]  /*dea0*/  @!P0 NANOSLEEP.SYNCS 0x989680 ;  /* 0x009896800000895d */ /* 0x004fea0003900000 */
[----:B------:R-:W2:Y:S02]  /*deb0*/  @!P0 SYNCS.PHASECHK.TRANS64 P0, [R6+URZ], R5 ;  /* 0x00000005060085a7 */ /* 0x000ea4000800007f */
[----:B--2---:R-:W-:Y:S05]  /*dec0*/  @!P0 BRA `(.L_x_454) ;  /* 0xfffffffc00f08947 */ /* 0x004fea000383ffff */
[----:B------:R-:W-:Y:S05]  /*ded0*/  BRA `(.L_x_477) ;  /* 0xfffffff800387947 */ /* 0x000fea000383ffff */
.L_x_478:
[----:B------:R-:W-:-:S00]  /*dee0*/  BRA `(.L_x_478) ;  /* 0xfffffffc00fc7947 */ /* 0x000fc0000383ffff */
[----:B------:R-:W-:-:S00]  /*def0*/  NOP ;  /* 0x0000000000007918 */ /* 0x000fc00000000000 */
        /* <DEDUP_REMOVED lines=8> */
.L_x_479:


//--------------------- .nv.global.init           --------------------------
	.section	.nv.global.init,"aw",@progbits
.nv.global.init:
	.type		$str$22,@object
	.size		$str$22,($str$23 - $str$22)
$str$22:
        /*0000*/ 	.byte	0x6b, 0x5f, 0x74, 0x69, 0x6c, 0x65, 0x5f, 0x63, 0x6f, 0x75, 0x6e, 0x74, 0x20, 0x3e, 0x3d, 0x20
        /*0010*/ 	.byte	0x31, 0x00
	.type		$str$23,@object
	.size		$str$23,(__unnamed_1 - $str$23)
$str$23:
        /*0012*/ 	.byte	0x2f, 0x74, 0x6d, 0x70, 0x2f, 0x63, 0x75, 0x74, 0x6c, 0x61, 0x73, 0x73, 0x5f, 0x73, 0x77, 0x65
        /*0022*/ 	.byte	0x65, 0x70, 0x5f, 0x73, 0x72, 0x63, 0x2f, 0x69, 0x6e, 0x63, 0x6c, 0x75, 0x64, 0x65, 0x2f, 0x63
        /*0032*/ 	.byte	0x75, 0x74, 0x6c, 0x61, 0x73, 0x73, 0x2f, 0x67, 0x65, 0x6d, 0x6d, 0x2f, 0x63, 0x6f, 0x6c, 0x6c
        /*0042*/ 	.byte	0x65, 0x63, 0x74, 0x69, 0x76, 0x65, 0x2f, 0x73, 0x6d, 0x39, 0x30, 0x5f, 0x6d, 0x6d, 0x61, 0x5f
        /*0052*/ 	.byte	0x74, 0x6d, 0x61, 0x5f, 0x67, 0x6d, 0x6d, 0x61, 0x5f, 0x73, 0x73, 0x5f, 0x77, 0x61, 0x72, 0x70
        /*0062*/ 	.byte	0x73, 0x70, 0x65, 0x63, 0x69, 0x61, 0x6c, 0x69, 0x7a, 0x65, 0x64, 0x2e, 0x68, 0x70, 0x70, 0x00
	.type		__unnamed_1,@object
	.size		__unnamed_1,(.L_0 - __unnamed_1)
__unnamed_1:
        /*0072*/ 	.byte	0x76, 0x6f, 0x69, 0x64, 0x20, 0x63, 0x75, 0x74, 0x6c, 0x61, 0x73, 0x73, 0x3a, 0x3a, 0x67, 0x65
        /* <DEDUP_REMOVED lines=172> */
        /*0b42*/ 	.byte	0x5d, 0x00
.L_0:


//--------------------- .nv.shared._ZN7cutlass13device_kernelINS_4gemm6kernel13GemmUniversalIN4cute5tupleIJiiiiEEENS1_10collective13CollectiveMmaINS1_34MainloopSm90TmaGmmaWarpSpecializedILi16ENS5_IJNS4_1CILi1EEESB_SB_EEENS1_35KernelTmaWarpSpecializedCooperativeEEENS5_IJNSA_ILi256EEENSA_ILi192EEENSA_ILi32EEEEEEaNS5_IJlSB_lEEEaSJ_NS4_8TiledMMAINS4_8MMA_AtomIJNS4_4SM904GMMA27MMA_64x192x32_S32S8S8_SS_TNEEEENS4_6LayoutINS5_IJNSA_ILi2EEESB_SB_EEENS5_IJSB_NSA_ILi0EEEST_EEEEENS5_IJNS4_10UnderscoreESW_SW_EEEEENS4_13SM90_TMA_LOADENS4_14ComposedLayoutINS4_7SwizzleILi1ELi4ELi3EEENS4_18smem_ptr_flag_bitsILi8EEENSQ_INS5_IJNSA_ILi8EEESH_EEENS5_IJSH_SB_EEEEEEEvNS4_8identityESZ_S19_vS1A_EENS_8epilogue10collective6detail29Sm90TmaWarpSpecializedAdapterINS1D_15DefaultEpilogueIaSJ_SJ_NS1C_6thread17LinearCombinationIaLi1EiiLNS1H_9ScaleType4KindE0ELNS_15FloatRoundStyleE2EaEENS1_15EpilogueDefaultEEEEEvvEEEEvNT_6ParamsE --------------------------
	.section	.nv.shared._ZN7cutlass13device_kernelINS_4gemm6kernel13GemmUniversalIN4cute5tupleIJiiiiEEENS1_10collective13CollectiveMmaINS1_34MainloopSm90TmaGmmaWarpSpecializedILi16ENS5_IJNS4_1CILi1EEESB_SB_EEENS1_35KernelTmaWarpSpecializedCooperativeEEENS5_IJNSA_ILi256EEENSA_ILi192EEENSA_ILi32EEEEEEaNS5_IJlSB_lEEEaSJ_NS4_8TiledMMAINS4_8MMA_AtomIJNS4_4SM904GMMA27MMA_64x192x32_S32S8S8_SS_TNEEEENS4_6LayoutINS5_IJNSA_ILi2EEESB_SB_EEENS5_IJSB_NSA_ILi0EEEST_EEEEENS5_IJNS4_10UnderscoreESW_SW_EEEEENS4_13SM90_TMA_LOADENS4_14ComposedLayoutINS4_7SwizzleILi1ELi4ELi3EEENS4_18smem_ptr_flag_bitsILi8EEENSQ_INS5_IJNSA_ILi8EEESH_EEENS5_IJSH_SB_EEEEEEEvNS4_8identityESZ_S19_vS1A_EENS_8epilogue10collective6detail29Sm90TmaWarpSpecializedAdapterINS1D_15DefaultEpilogueIaSJ_SJ_NS1C_6thread17LinearCombinationIaLi1EiiLNS1H_9ScaleType4KindE0ELNS_15FloatRoundStyleE2EaEENS1_15EpilogueDefaultEEEEEvvEEEEvNT_6ParamsE,"aw",@nobits
	.sectionflags	@""
	.align	16
	.zero		1024


//--------------------- .nv.shared.reserved.0     --------------------------
	.section	.nv.shared.reserved.0,"aw",@nobits
	.weak		__nv_reservedSMEM_offset_0_alias
	.size		__nv_reservedSMEM_offset_0_alias, 0, 0
	.other		__nv_reservedSMEM_offset_0_alias,@"STO_CUDA_RESERVED_SHARED STV_DEFAULT"
__nv_reservedSMEM_offset_0_alias:
	.zero		0


//--------------------- .nv.global                --------------------------
	.section	.nv.global,"aw",@nobits
.nv.global:
	.type		_ZN40_INTERNAL_67ee370b_4_k_cu_3cbe76ea_107944cute1_E,@object
	.size		_ZN40_INTERNAL_67ee370b_4_k_cu_3cbe76ea_107944cute1_E,(_ZN40_INTERNAL_67ee370b_4_k_cu_3cbe76ea_107944cuda3std3__45__cpo6cbeginE - _ZN40_INTERNAL_67ee370b_4_k_cu_3cbe76ea_107944cute1_E)
_ZN40_INTERNAL_67ee370b_4_k_cu_3cbe76ea_107944cute1_E:
	.zero		1
	.type		_ZN40_INTERNAL_67ee370b_4_k_cu_3cbe76ea_107944cuda3std3__45__cpo6cbeginE,@object
	.size		_ZN40_INTERNAL_67ee370b_4_k_cu_3cbe76ea_107944cuda3std3__45__cpo6cbeginE,(_ZN40_INTERNAL_67ee370b_4_k_cu_3cbe76ea_107944cuda3std3__48in_placeE - _ZN40_INTERNAL_67ee370b_4_k_cu_3cbe76ea_107944cuda3std3__45__cpo6cbeginE)
_ZN40_INTERNAL_67ee370b_4_k_cu_3cbe76ea_107944cuda3std3__45__cpo6cbeginE:
	.zero		1
	.type		_ZN40_INTERNAL_67ee370b_4_k_cu_3cbe76ea_107944cuda3std3__48in_placeE,@object
	.size		_ZN40_INTERNAL_67ee370b_4_k_cu_3cbe76ea_107944cuda3std3__48in_placeE,(_ZN40_INTERNAL_67ee370b_4_k_cu_3cbe76ea_107944cuda3std6ranges3__45__cpo9iter_moveE - _ZN40_INTERNAL_67ee370b_4_k_cu_3cbe76ea_107944cuda3std3__48in_placeE)
_ZN40_INTERNAL_67ee370b_4_k_cu_3cbe76ea_107944cuda3std3__48in_placeE:
	.zero		1
	.type		_ZN40_INTERNAL_67ee370b_4_k_cu_3cbe76ea_107944cuda3std6ranges3__45__cpo9iter_moveE,@object
	.size		_ZN40_INTERNAL_67ee370b_4_k_cu_3cbe76ea_107944cuda3std6ranges3__45__cpo9iter_moveE,(_ZN40_INTERNAL_67ee370b_4_k_cu_3cbe76ea_107944cuda3std3__45__cpo5beginE - _ZN40_INTERNAL_67ee370b_4_k_cu_3cbe76ea_107944cuda3std6ranges3__45__cpo9iter_moveE)
_ZN40_INTERNAL_67ee370b_4_k_cu_3cbe76ea_107944cuda3std6ranges3__45__cpo9iter_moveE:
	.zero		1
	.type		_ZN40_INTERNAL_67ee370b_4_k_cu_3cbe76ea_107944cuda3std3__45__cpo5beginE,@object
	.size		_ZN40_INTERNAL_67ee370b_4_k_cu_3cbe76ea_107944cuda3std3__45__cpo5beginE,(_ZN40_INTERNAL_67ee370b_4_k_cu_3cbe76ea_107944cuda3std3__442_GLOBAL__N__67ee370b_4_k_cu_3cbe76ea_107946ignoreE - _ZN40_INTERNAL_67ee370b_4_k_cu_3cbe76ea_107944cuda3std3__45__cpo5beginE)
_ZN40_INTERNAL_67ee370b_4_k_cu_3cbe76ea_107944cuda3std3__45__cpo5beginE:
	.zero		1
	.type		_ZN40_INTERNAL_67ee370b_4_k_cu_3cbe76ea_107944cuda3std3__442_GLOBAL__N__67ee370b_4_k_cu_3cbe76ea_107946ignoreE,@object
	.size		_ZN40_INTERNAL_67ee370b_4_k_cu_3cbe76ea_107944cuda3std3__442_GLOBAL__N__67ee370b_4_k_cu_3cbe76ea_107946ignoreE,(_ZN40_INTERNAL_67ee370b_4_k_cu_3cbe76ea_107944cute7productE - _ZN40_INTERNAL_67ee370b_4_k_cu_3cbe76ea_107944cuda3std3__442_GLOBAL__N__67ee370b_4_k_cu_3cbe76ea_107946ignoreE)
_ZN40_INTERNAL_67ee370b_4_k_cu_3cbe76ea_107944cuda3std3__442_GLOBAL__N__67ee370b_4_k_cu_3cbe76ea_107946ignoreE:
	.zero		1
	.type		_ZN40_INTERNAL_67ee370b_4_k_cu_3cbe76ea_107944cute7productE,@object
	.size		_ZN40_INTERNAL_67ee370b_4_k_cu_3cbe76ea_107944cute7productE,(_ZN40_INTERNAL_67ee370b_4_k_cu_3cbe76ea_107944cuda3std3__45__cpo3endE - _ZN40_INTERNAL_67ee370b_4_k_cu_3cbe76ea_107944cute7productE)
_ZN40_INTERNAL_67ee370b_4_k_cu_3cbe76ea_107944cute7productE:
	.zero		1
	.type		_ZN40_INTERNAL_67ee370b_4_k_cu_3cbe76ea_107944cuda3std3__45__cpo3endE,@object
	.size		_ZN40_INTERNAL_67ee370b_4_k_cu_3cbe76ea_107944cuda3std3__45__cpo3endE,(_ZN40_INTERNAL_67ee370b_4_k_cu_3cbe76ea_107944cuda3std3__419piecewise_constructE - _ZN40_INTERNAL_67ee370b_4_k_cu_3cbe76ea_107944cuda3std3__45__cpo3endE)
_ZN40_INTERNAL_67ee370b_4_k_cu_3cbe76ea_107944cuda3std3__45__cpo3endE:
	.zero		1
	.type		_ZN40_INTERNAL_67ee370b_4_k_cu_3cbe76ea_107944cuda3std3__419piecewise_constructE,@object
	.size		_ZN40_INTERNAL_67ee370b_4_k_cu_3cbe76ea_107944cuda3std3__419piecewise_constructE,(_ZN40_INTERNAL_67ee370b_4_k_cu_3cbe76ea_107944cuda3std3__45__cpo4cendE - _ZN40_INTERNAL_67ee370b_4_k_cu_3cbe76ea_107944cuda3std3__419piecewise_constructE)
_ZN40_INTERNAL_67ee370b_4_k_cu_3cbe76ea_107944cuda3std3__419piecewise_constructE:
	.zero		1
	.type		_ZN40_INTERNAL_67ee370b_4_k_cu_3cbe76ea_107944cuda3std3__45__cpo4cendE,@object
	.size		_ZN40_INTERNAL_67ee370b_4_k_cu_3cbe76ea_107944cuda3std3__45__cpo4cendE,(_ZN40_INTERNAL_67ee370b_4_k_cu_3cbe76ea_107944cuda3std6ranges3__45__cpo4swapE - _ZN40_INTERNAL_67ee370b_4_k_cu_3cbe76ea_107944cuda3std3__45__cpo4cendE)
_ZN40_INTERNAL_67ee370b_4_k_cu_3cbe76ea_107944cuda3std3__45__cpo4cendE:
	.zero		1
	.type		_ZN40_INTERNAL_67ee370b_4_k_cu_3cbe76ea_107944cuda3std6ranges3__45__cpo4swapE,@object
	.size		_ZN40_INTERNAL_67ee370b_4_k_cu_3cbe76ea_107944cuda3std6ranges3__45__cpo4swapE,(.L_8 - _ZN40_INTERNAL_67ee370b_4_k_cu_3cbe76ea_107944cuda3std6ranges3__45__cpo4swapE)
_ZN40_INTERNAL_67ee370b_4_k_cu_3cbe76ea_107944cuda3std6ranges3__45__cpo4swapE:
	.zero		1
.L_8:


//--------------------- .nv.constant0._ZN7cutlass13device_kernelINS_4gemm6kernel13GemmUniversalIN4cute5tupleIJiiiiEEENS1_10collective13CollectiveMmaINS1_34MainloopSm90TmaGmmaWarpSpecializedILi16ENS5_IJNS4_1CILi1EEESB_SB_EEENS1_35KernelTmaWarpSpecializedCooperativeEEENS5_IJNSA_ILi256EEENSA_ILi192EEENSA_ILi32EEEEEEaNS5_IJlSB_lEEEaSJ_NS4_8TiledMMAINS4_8MMA_AtomIJNS4_4SM904GMMA27MMA_64x192x32_S32S8S8_SS_TNEEEENS4_6LayoutINS5_IJNSA_ILi2EEESB_SB_EEENS5_IJSB_NSA_ILi0EEEST_EEEEENS5_IJNS4_10UnderscoreESW_SW_EEEEENS4_13SM90_TMA_LOADENS4_14ComposedLayoutINS4_7SwizzleILi1ELi4ELi3EEENS4_18smem_ptr_flag_bitsILi8EEENSQ_INS5_IJNSA_ILi8EEESH_EEENS5_IJSH_SB_EEEEEEEvNS4_8identityESZ_S19_vS1A_EENS_8epilogue10collective6detail29Sm90TmaWarpSpecializedAdapterINS1D_15DefaultEpilogueIaSJ_SJ_NS1C_6thread17LinearCombinationIaLi1EiiLNS1H_9ScaleType4KindE0ELNS_15FloatRoundStyleE2EaEENS1_15EpilogueDefaultEEEEEvvEEEEvNT_6ParamsE --------------------------
	.section	.nv.constant0._ZN7cutlass13device_kernelINS_4gemm6kernel13GemmUniversalIN4cute5tupleIJiiiiEEENS1_10collective13CollectiveMmaINS1_34MainloopSm90TmaGmmaWarpSpecializedILi16ENS5_IJNS4_1CILi1EEESB_SB_EEENS1_35KernelTmaWarpSpecializedCooperativeEEENS5_IJNSA_ILi256EEENSA_ILi192EEENSA_ILi32EEEEEEaNS5_IJlSB_lEEEaSJ_NS4_8TiledMMAINS4_8MMA_AtomIJNS4_4SM904GMMA27MMA_64x192x32_S32S8S8_SS_TNEEEENS4_6LayoutINS5_IJNSA_ILi2EEESB_SB_EEENS5_IJSB_NSA_ILi0EEEST_EEEEENS5_IJNS4_10UnderscoreESW_SW_EEEEENS4_13SM90_TMA_LOADENS4_14ComposedLayoutINS4_7SwizzleILi1ELi4ELi3EEENS4_18smem_ptr_flag_bitsILi8EEENSQ_INS5_IJNSA_ILi8EEESH_EEENS5_IJSH_SB_EEEEEEEvNS4_8identityESZ_S19_vS1A_EENS_8epilogue10collective6detail29Sm90TmaWarpSpecializedAdapterINS1D_15DefaultEpilogueIaSJ_SJ_NS1C_6thread17LinearCombinationIaLi1EiiLNS1H_9ScaleType4KindE0ELNS_15FloatRoundStyleE2EaEENS1_15EpilogueDefaultEEEEEvvEEEEvNT_6ParamsE,"a",@progbits
	.sectionflags	@""
	.align	4
.nv.constant0._ZN7cutlass13device_kernelINS_4gemm6kernel13GemmUniversalIN4cute5tupleIJiiiiEEENS1_10collective13CollectiveMmaINS1_34MainloopSm90TmaGmmaWarpSpecializedILi16ENS5_IJNS4_1CILi1EEESB_SB_EEENS1_35KernelTmaWarpSpecializedCooperativeEEENS5_IJNSA_ILi256EEENSA_ILi192EEENSA_ILi32EEEEEEaNS5_IJlSB_lEEEaSJ_NS4_8TiledMMAINS4_8MMA_AtomIJNS4_4SM904GMMA27MMA_64x192x32_S32S8S8_SS_TNEEEENS4_6LayoutINS5_IJNSA_ILi2EEESB_SB_EEENS5_IJSB_NSA_ILi0EEEST_EEEEENS5_IJNS4_10UnderscoreESW_SW_EEEEENS4_13SM90_TMA_LOADENS4_14ComposedLayoutINS4_7SwizzleILi1ELi4ELi3EEENS4_18smem_ptr_flag_bitsILi8EEENSQ_INS5_IJNSA_ILi8EEESH_EEENS5_IJSH_SB_EEEEEEEvNS4_8identityESZ_S19_vS1A_EENS_8epilogue10collective6detail29Sm90TmaWarpSpecializedAdapterINS1D_15DefaultEpilogueIaSJ_SJ_NS1C_6thread17LinearCombinationIaLi1EiiLNS1H_9ScaleType4KindE0ELNS_15FloatRoundStyleE2EaEENS1_15EpilogueDefaultEEEEEvvEEEEvNT_6ParamsE:
	.zero		1664


//--------------------- SYMBOLS --------------------------

	.type		.nv.reservedSmem.offset0,@object
	.size		.nv.reservedSmem.offset0,0x4
	.type		__assertfail,@function
